//
// Generated by NVIDIA NVVM Compiler
//
// Compiler Build ID: CL-36424714
// Cuda compilation tools, release 13.0, V13.0.88
// Based on NVVM 20.0.0
//

.version 9.0
.target sm_100
.address_size 64

	// .globl	_Z17convolutionKernelPKhPhiiiPKfi

.visible .entry _Z17convolutionKernelPKhPhiiiPKfi(
	.param .u64 .ptr .align 1 _Z17convolutionKernelPKhPhiiiPKfi_param_0,
	.param .u64 .ptr .align 1 _Z17convolutionKernelPKhPhiiiPKfi_param_1,
	.param .u32 _Z17convolutionKernelPKhPhiiiPKfi_param_2,
	.param .u32 _Z17convolutionKernelPKhPhiiiPKfi_param_3,
	.param .u32 _Z17convolutionKernelPKhPhiiiPKfi_param_4,
	.param .u64 .ptr .align 1 _Z17convolutionKernelPKhPhiiiPKfi_param_5,
	.param .u32 _Z17convolutionKernelPKhPhiiiPKfi_param_6
)
{
	.reg .pred 	%p<102>;
	.reg .b16 	%rs<20>;
	.reg .b32 	%r<170>;
	.reg .b32 	%f<96>;
	.reg .b64 	%rd<56>;

	ld.param.u64 	%rd8, [_Z17convolutionKernelPKhPhiiiPKfi_param_0];
	ld.param.u64 	%rd9, [_Z17convolutionKernelPKhPhiiiPKfi_param_1];
	ld.param.u32 	%r82, [_Z17convolutionKernelPKhPhiiiPKfi_param_2];
	ld.param.u32 	%r86, [_Z17convolutionKernelPKhPhiiiPKfi_param_3];
	ld.param.u32 	%r84, [_Z17convolutionKernelPKhPhiiiPKfi_param_4];
	ld.param.u64 	%rd10, [_Z17convolutionKernelPKhPhiiiPKfi_param_5];
	ld.param.u32 	%r85, [_Z17convolutionKernelPKhPhiiiPKfi_param_6];
	cvta.to.global.u64 	%rd1, %rd9;
	cvta.to.global.u64 	%rd2, %rd8;
	cvta.to.global.u64 	%rd3, %rd10;
	mov.u32 	%r87, %ctaid.x;
	mov.u32 	%r88, %ntid.x;
	mov.u32 	%r89, %tid.x;
	mad.lo.s32 	%r1, %r87, %r88, %r89;
	mov.u32 	%r90, %ctaid.y;
	mov.u32 	%r91, %ntid.y;
	mov.u32 	%r92, %tid.y;
	mad.lo.s32 	%r93, %r90, %r91, %r92;
	setp.ge.s32 	%p2, %r1, %r82;
	setp.ge.s32 	%p3, %r93, %r86;
	or.pred  	%p4, %p2, %p3;
	setp.lt.s32 	%p5, %r84, 1;
	or.pred  	%p6, %p4, %p5;
	@%p6 bra 	$L__BB0_58;
	shr.u32 	%r94, %r85, 31;
	add.s32 	%r95, %r85, %r94;
	shr.s32 	%r3, %r95, 1;
	neg.s32 	%r4, %r3;
	setp.gt.s32 	%p7, %r85, -2;
	mad.lo.s32 	%r96, %r82, %r93, %r1;
	mul.lo.s32 	%r5, %r96, %r84;
	@%p7 bra 	$L__BB0_13;
	and.b32  	%r6, %r84, 7;
	setp.lt.u32 	%p94, %r84, 8;
	mov.b32 	%r151, 0;
	@%p94 bra 	$L__BB0_5;
	and.b32  	%r151, %r84, 2147483640;
	neg.s32 	%r149, %r151;
	add.s64 	%rd4, %rd1, 3;
	mov.u32 	%r148, %r5;
$L__BB0_4:
	.pragma "nounroll";
	cvt.s64.s32 	%rd48, %r148;
	add.s64 	%rd49, %rd4, %rd48;
	mov.b16 	%rs16, 0;
	st.global.u8 	[%rd49+-3], %rs16;
	st.global.u8 	[%rd49+-2], %rs16;
	st.global.u8 	[%rd49+-1], %rs16;
	st.global.u8 	[%rd49], %rs16;
	st.global.u8 	[%rd49+1], %rs16;
	st.global.u8 	[%rd49+2], %rs16;
	st.global.u8 	[%rd49+3], %rs16;
	st.global.u8 	[%rd49+4], %rs16;
	add.s32 	%r149, %r149, 8;
	add.s32 	%r148, %r148, 8;
	setp.ne.s32 	%p95, %r149, 0;
	@%p95 bra 	$L__BB0_4;
$L__BB0_5:
	setp.eq.s32 	%p96, %r6, 0;
	@%p96 bra 	$L__BB0_58;
	and.b32  	%r14, %r84, 3;
	setp.lt.u32 	%p97, %r6, 4;
	@%p97 bra 	$L__BB0_8;
	add.s32 	%r144, %r151, %r5;
	cvt.s64.s32 	%rd50, %r144;
	add.s64 	%rd51, %rd1, %rd50;
	mov.b16 	%rs17, 0;
	st.global.u8 	[%rd51], %rs17;
	st.global.u8 	[%rd51+1], %rs17;
	st.global.u8 	[%rd51+2], %rs17;
	st.global.u8 	[%rd51+3], %rs17;
	add.s32 	%r151, %r151, 4;
$L__BB0_8:
	setp.eq.s32 	%p98, %r14, 0;
	@%p98 bra 	$L__BB0_58;
	setp.eq.s32 	%p99, %r14, 1;
	@%p99 bra 	$L__BB0_11;
	add.s32 	%r145, %r151, %r5;
	cvt.s64.s32 	%rd52, %r145;
	add.s64 	%rd53, %rd1, %rd52;
	mov.b16 	%rs18, 0;
	st.global.u8 	[%rd53], %rs18;
	st.global.u8 	[%rd53+1], %rs18;
	add.s32 	%r151, %r151, 2;
$L__BB0_11:
	and.b32  	%r146, %r84, 1;
	setp.eq.b32 	%p100, %r146, 1;
	not.pred 	%p101, %p100;
	@%p101 bra 	$L__BB0_58;
	add.s32 	%r147, %r151, %r5;
	cvt.s64.s32 	%rd54, %r147;
	add.s64 	%rd55, %rd1, %rd54;
	mov.b16 	%rs19, 0;
	st.global.u8 	[%rd55], %rs19;
	bra.uni 	$L__BB0_58;
$L__BB0_13:
	abs.s32 	%r19, %r3;
	add.s32 	%r20, %r3, %r19;
	add.s32 	%r98, %r20, 1;
	and.b32  	%r21, %r98, 7;
	and.b32  	%r99, %r98, -8;
	neg.s32 	%r22, %r99;
	sub.s32 	%r100, %r1, %r3;
	add.s32 	%r23, %r100, 1;
	shl.b32 	%r24, %r84, 3;
	add.s32 	%r25, %r100, 5;
	add.s32 	%r26, %r100, 6;
	add.s32 	%r27, %r100, 7;
	mov.b32 	%r153, 0;
$L__BB0_14:
	mov.f32 	%f95, 0f00000000;
	mov.u32 	%r154, %r4;
$L__BB0_15:
	mov.u32 	%r29, %r154;
	setp.lt.u32 	%p8, %r20, 7;
	add.s32 	%r101, %r29, %r93;
	setp.gt.s32 	%p9, %r101, -1;
	setp.lt.s32 	%p10, %r101, %r86;
	and.pred  	%p1, %p9, %p10;
	add.s32 	%r102, %r29, %r3;
	mul.lo.s32 	%r155, %r102, %r85;
	add.s32 	%r31, %r155, %r3;
	mul.lo.s32 	%r32, %r101, %r82;
	mov.u32 	%r168, %r4;
	@%p8 bra 	$L__BB0_35;
	sub.s32 	%r166, 3, %r3;
	add.s32 	%r103, %r23, %r32;
	mad.lo.s32 	%r163, %r84, %r103, %r153;
	sub.s32 	%r164, %r1, %r3;
	add.s32 	%r104, %r164, %r32;
	add.s32 	%r105, %r104, 2;
	mad.lo.s32 	%r162, %r84, %r105, %r153;
	add.s32 	%r106, %r104, 3;
	mad.lo.s32 	%r161, %r84, %r106, %r153;
	add.s32 	%r107, %r104, 4;
	mad.lo.s32 	%r160, %r84, %r107, %r153;
	add.s32 	%r108, %r25, %r32;
	mad.lo.s32 	%r159, %r84, %r108, %r153;
	add.s32 	%r109, %r26, %r32;
	mad.lo.s32 	%r158, %r84, %r109, %r153;
	add.s32 	%r110, %r27, %r32;
	mad.lo.s32 	%r157, %r84, %r110, %r153;
	mad.lo.s32 	%r156, %r84, %r104, %r153;
	mov.u32 	%r165, %r22;
$L__BB0_17:
	.pragma "nounroll";
	setp.gt.s32 	%p11, %r164, -1;
	setp.lt.s32 	%p12, %r164, %r82;
	and.pred  	%p13, %p11, %p12;
	and.pred  	%p14, %p13, %p1;
	mul.wide.s32 	%rd11, %r155, 4;
	add.s64 	%rd5, %rd3, %rd11;
	not.pred 	%p15, %p14;
	@%p15 bra 	$L__BB0_19;
	ld.global.f32 	%f41, [%rd5];
	cvt.s64.s32 	%rd12, %r156;
	add.s64 	%rd13, %rd2, %rd12;
	ld.global.u8 	%rs1, [%rd13];
	cvt.rn.f32.u16 	%f42, %rs1;
	fma.rn.f32 	%f95, %f41, %f42, %f95;
$L__BB0_19:
	add.s32 	%r111, %r164, 1;
	setp.gt.s32 	%p16, %r111, -1;
	setp.lt.s32 	%p17, %r111, %r82;
	and.pred  	%p18, %p16, %p17;
	and.pred  	%p19, %p18, %p1;
	not.pred 	%p20, %p19;
	@%p20 bra 	$L__BB0_21;
	ld.global.f32 	%f43, [%rd5+4];
	cvt.s64.s32 	%rd14, %r163;
	add.s64 	%rd15, %rd2, %rd14;
	ld.global.u8 	%rs2, [%rd15];
	cvt.rn.f32.u16 	%f44, %rs2;
	fma.rn.f32 	%f95, %f43, %f44, %f95;
$L__BB0_21:
	add.s32 	%r112, %r164, 2;
	setp.gt.s32 	%p21, %r112, -1;
	setp.lt.s32 	%p22, %r112, %r82;
	and.pred  	%p23, %p21, %p22;
	and.pred  	%p24, %p23, %p1;
	not.pred 	%p25, %p24;
	@%p25 bra 	$L__BB0_23;
	ld.global.f32 	%f45, [%rd5+8];
	cvt.s64.s32 	%rd16, %r162;
	add.s64 	%rd17, %rd2, %rd16;
	ld.global.u8 	%rs3, [%rd17];
	cvt.rn.f32.u16 	%f46, %rs3;
	fma.rn.f32 	%f95, %f45, %f46, %f95;
$L__BB0_23:
	add.s32 	%r113, %r164, 3;
	setp.gt.s32 	%p26, %r113, -1;
	setp.lt.s32 	%p27, %r113, %r82;
	and.pred  	%p28, %p26, %p27;
	and.pred  	%p29, %p28, %p1;
	not.pred 	%p30, %p29;
	@%p30 bra 	$L__BB0_25;
	ld.global.f32 	%f47, [%rd5+12];
	cvt.s64.s32 	%rd18, %r161;
	add.s64 	%rd19, %rd2, %rd18;
	ld.global.u8 	%rs4, [%rd19];
	cvt.rn.f32.u16 	%f48, %rs4;
	fma.rn.f32 	%f95, %f47, %f48, %f95;
$L__BB0_25:
	add.s32 	%r114, %r164, 4;
	setp.gt.s32 	%p31, %r114, -1;
	setp.lt.s32 	%p32, %r114, %r82;
	and.pred  	%p33, %p31, %p32;
	and.pred  	%p34, %p33, %p1;
	not.pred 	%p35, %p34;
	@%p35 bra 	$L__BB0_27;
	ld.global.f32 	%f49, [%rd5+16];
	cvt.s64.s32 	%rd20, %r160;
	add.s64 	%rd21, %rd2, %rd20;
	ld.global.u8 	%rs5, [%rd21];
	cvt.rn.f32.u16 	%f50, %rs5;
	fma.rn.f32 	%f95, %f49, %f50, %f95;
$L__BB0_27:
	add.s32 	%r115, %r164, 5;
	setp.gt.s32 	%p36, %r115, -1;
	setp.lt.s32 	%p37, %r115, %r82;
	and.pred  	%p38, %p36, %p37;
	and.pred  	%p39, %p38, %p1;
	not.pred 	%p40, %p39;
	@%p40 bra 	$L__BB0_29;
	ld.global.f32 	%f51, [%rd5+20];
	cvt.s64.s32 	%rd22, %r159;
	add.s64 	%rd23, %rd2, %rd22;
	ld.global.u8 	%rs6, [%rd23];
	cvt.rn.f32.u16 	%f52, %rs6;
	fma.rn.f32 	%f95, %f51, %f52, %f95;
$L__BB0_29:
	add.s32 	%r116, %r164, 6;
	setp.gt.s32 	%p41, %r116, -1;
	setp.lt.s32 	%p42, %r116, %r82;
	and.pred  	%p43, %p41, %p42;
	and.pred  	%p44, %p43, %p1;
	not.pred 	%p45, %p44;
	@%p45 bra 	$L__BB0_31;
	ld.global.f32 	%f53, [%rd5+24];
	cvt.s64.s32 	%rd24, %r158;
	add.s64 	%rd25, %rd2, %rd24;
	ld.global.u8 	%rs7, [%rd25];
	cvt.rn.f32.u16 	%f54, %rs7;
	fma.rn.f32 	%f95, %f53, %f54, %f95;
$L__BB0_31:
	add.s32 	%r117, %r164, 7;
	setp.gt.s32 	%p46, %r117, -1;
	setp.lt.s32 	%p47, %r117, %r82;
	and.pred  	%p48, %p46, %p47;
	and.pred  	%p49, %p48, %p1;
	not.pred 	%p50, %p49;
	@%p50 bra 	$L__BB0_33;
	ld.global.f32 	%f55, [%rd5+28];
	cvt.s64.s32 	%rd26, %r157;
	add.s64 	%rd27, %rd2, %rd26;
	ld.global.u8 	%rs8, [%rd27];
	cvt.rn.f32.u16 	%f56, %rs8;
	fma.rn.f32 	%f95, %f55, %f56, %f95;
$L__BB0_33:
	add.s32 	%r166, %r166, 8;
	add.s32 	%r165, %r165, 8;
	add.s32 	%r164, %r164, 8;
	add.s32 	%r163, %r163, %r24;
	add.s32 	%r162, %r162, %r24;
	add.s32 	%r161, %r161, %r24;
	add.s32 	%r160, %r160, %r24;
	add.s32 	%r159, %r159, %r24;
	add.s32 	%r158, %r158, %r24;
	add.s32 	%r157, %r157, %r24;
	add.s32 	%r156, %r156, %r24;
	add.s32 	%r155, %r155, 8;
	setp.ne.s32 	%p51, %r165, 0;
	@%p51 bra 	$L__BB0_17;
	add.s32 	%r168, %r166, -3;
$L__BB0_35:
	setp.eq.s32 	%p52, %r21, 0;
	@%p52 bra 	$L__BB0_56;
	add.s32 	%r118, %r21, -1;
	setp.lt.u32 	%p53, %r118, 3;
	@%p53 bra 	$L__BB0_46;
	add.s32 	%r69, %r168, %r1;
	setp.gt.s32 	%p54, %r69, -1;
	setp.lt.s32 	%p55, %r69, %r82;
	and.pred  	%p56, %p54, %p55;
	and.pred  	%p57, %p56, %p1;
	add.s32 	%r119, %r31, %r168;
	mul.wide.s32 	%rd28, %r119, 4;
	add.s64 	%rd6, %rd3, %rd28;
	not.pred 	%p58, %p57;
	@%p58 bra 	$L__BB0_39;
	ld.global.f32 	%f58, [%rd6];
	add.s32 	%r120, %r69, %r32;
	mad.lo.s32 	%r121, %r120, %r84, %r153;
	cvt.s64.s32 	%rd29, %r121;
	add.s64 	%rd30, %rd2, %rd29;
	ld.global.u8 	%rs9, [%rd30];
	cvt.rn.f32.u16 	%f59, %rs9;
	fma.rn.f32 	%f95, %f58, %f59, %f95;
$L__BB0_39:
	add.s32 	%r70, %r69, 1;
	setp.gt.s32 	%p59, %r70, -1;
	setp.lt.s32 	%p60, %r70, %r82;
	and.pred  	%p61, %p59, %p60;
	and.pred  	%p62, %p61, %p1;
	not.pred 	%p63, %p62;
	@%p63 bra 	$L__BB0_41;
	ld.global.f32 	%f60, [%rd6+4];
	add.s32 	%r122, %r70, %r32;
	mad.lo.s32 	%r123, %r122, %r84, %r153;
	cvt.s64.s32 	%rd31, %r123;
	add.s64 	%rd32, %rd2, %rd31;
	ld.global.u8 	%rs10, [%rd32];
	cvt.rn.f32.u16 	%f61, %rs10;
	fma.rn.f32 	%f95, %f60, %f61, %f95;
$L__BB0_41:
	add.s32 	%r71, %r69, 2;
	setp.gt.s32 	%p64, %r71, -1;
	setp.lt.s32 	%p65, %r71, %r82;
	and.pred  	%p66, %p64, %p65;
	and.pred  	%p67, %p66, %p1;
	not.pred 	%p68, %p67;
	@%p68 bra 	$L__BB0_43;
	ld.global.f32 	%f62, [%rd6+8];
	add.s32 	%r124, %r71, %r32;
	mad.lo.s32 	%r125, %r124, %r84, %r153;
	cvt.s64.s32 	%rd33, %r125;
	add.s64 	%rd34, %rd2, %rd33;
	ld.global.u8 	%rs11, [%rd34];
	cvt.rn.f32.u16 	%f63, %rs11;
	fma.rn.f32 	%f95, %f62, %f63, %f95;
$L__BB0_43:
	add.s32 	%r72, %r69, 3;
	setp.gt.s32 	%p69, %r72, -1;
	setp.lt.s32 	%p70, %r72, %r82;
	and.pred  	%p71, %p69, %p70;
	and.pred  	%p72, %p71, %p1;
	not.pred 	%p73, %p72;
	@%p73 bra 	$L__BB0_45;
	ld.global.f32 	%f64, [%rd6+12];
	add.s32 	%r126, %r72, %r32;
	mad.lo.s32 	%r127, %r126, %r84, %r153;
	cvt.s64.s32 	%rd35, %r127;
	add.s64 	%rd36, %rd2, %rd35;
	ld.global.u8 	%rs12, [%rd36];
	cvt.rn.f32.u16 	%f65, %rs12;
	fma.rn.f32 	%f95, %f64, %f65, %f95;
$L__BB0_45:
	add.s32 	%r168, %r168, 4;
$L__BB0_46:
	add.s32 	%r129, %r20, 1;
	and.b32  	%r128, %r129, 3;
	setp.eq.s32 	%p74, %r128, 0;
	@%p74 bra 	$L__BB0_56;
	setp.eq.s32 	%p75, %r128, 1;
	@%p75 bra 	$L__BB0_53;
	add.s32 	%r75, %r168, %r1;
	setp.gt.s32 	%p76, %r75, -1;
	setp.lt.s32 	%p77, %r75, %r82;
	and.pred  	%p78, %p76, %p77;
	and.pred  	%p79, %p78, %p1;
	add.s32 	%r130, %r31, %r168;
	mul.wide.s32 	%rd37, %r130, 4;
	add.s64 	%rd7, %rd3, %rd37;
	not.pred 	%p80, %p79;
	@%p80 bra 	$L__BB0_50;
	ld.global.f32 	%f67, [%rd7];
	add.s32 	%r131, %r75, %r32;
	mad.lo.s32 	%r132, %r131, %r84, %r153;
	cvt.s64.s32 	%rd38, %r132;
	add.s64 	%rd39, %rd2, %rd38;
	ld.global.u8 	%rs13, [%rd39];
	cvt.rn.f32.u16 	%f68, %rs13;
	fma.rn.f32 	%f95, %f67, %f68, %f95;
$L__BB0_50:
	add.s32 	%r76, %r75, 1;
	setp.gt.s32 	%p81, %r76, -1;
	setp.lt.s32 	%p82, %r76, %r82;
	and.pred  	%p83, %p81, %p82;
	and.pred  	%p84, %p83, %p1;
	not.pred 	%p85, %p84;
	@%p85 bra 	$L__BB0_52;
	ld.global.f32 	%f69, [%rd7+4];
	add.s32 	%r133, %r76, %r32;
	mad.lo.s32 	%r134, %r133, %r84, %r153;
	cvt.s64.s32 	%rd40, %r134;
	add.s64 	%rd41, %rd2, %rd40;
	ld.global.u8 	%rs14, [%rd41];
	cvt.rn.f32.u16 	%f70, %rs14;
	fma.rn.f32 	%f95, %f69, %f70, %f95;
$L__BB0_52:
	add.s32 	%r168, %r168, 2;
$L__BB0_53:
	and.b32  	%r135, %r20, 1;
	setp.eq.b32 	%p86, %r135, 1;
	@%p86 bra 	$L__BB0_56;
	add.s32 	%r79, %r168, %r1;
	setp.gt.s32 	%p87, %r79, -1;
	setp.lt.s32 	%p88, %r79, %r82;
	and.pred  	%p89, %p87, %p88;
	and.pred  	%p90, %p89, %p1;
	not.pred 	%p91, %p90;
	@%p91 bra 	$L__BB0_56;
	add.s32 	%r136, %r31, %r168;
	mul.wide.s32 	%rd42, %r136, 4;
	add.s64 	%rd43, %rd3, %rd42;
	ld.global.f32 	%f71, [%rd43];
	add.s32 	%r137, %r79, %r32;
	mad.lo.s32 	%r138, %r137, %r84, %r153;
	cvt.s64.s32 	%rd44, %r138;
	add.s64 	%rd45, %rd2, %rd44;
	ld.global.u8 	%rs15, [%rd45];
	cvt.rn.f32.u16 	%f72, %rs15;
	fma.rn.f32 	%f95, %f71, %f72, %f95;
$L__BB0_56:
	add.s32 	%r154, %r29, 1;
	setp.ne.s32 	%p92, %r29, %r19;
	@%p92 bra 	$L__BB0_15;
	cvt.rmi.s32.f32 	%r139, %f95;
	min.s32 	%r140, %r139, 255;
	max.s32 	%r141, %r140, 0;
	add.s32 	%r142, %r153, %r5;
	cvt.s64.s32 	%rd46, %r142;
	add.s64 	%rd47, %rd1, %rd46;
	st.global.u8 	[%rd47], %r141;
	add.s32 	%r153, %r153, 1;
	setp.ne.s32 	%p93, %r153, %r84;
	@%p93 bra 	$L__BB0_14;
$L__BB0_58:
	ret;

}


// ===== COMPILED SASS (sm_100) =====

	.target	sm_100

	.elftype	@"ET_EXEC"


//--------------------- .note.nv.tkinfo           --------------------------
	.section	.note.nv.tkinfo,"",@"SHT_NOTE"
	.sectionflags	@"SHF_NOTE_NV_TKINFO"
	.tkinfo
        /*0018*/ 	.word	0x00000002
        /*0030*/ 	.string	""
        /*0030*/ 	.string	"ptxas"
        /*0030*/ 	.string	"Cuda compilation tools, release 13.0, V13.0.88"
        /*0030*/ 	.string	"Build cuda_13.0.r13.0/compiler.36424714_0"
        /*0030*/ 	.string	"-arch sm_100 -m 64 "



//--------------------- .note.nv.cuinfo           --------------------------
	.section	.note.nv.cuinfo,"",@"SHT_NOTE"
	.sectionflags	@"SHF_NOTE_NV_CUINFO"
        /*0018*/ 	.short	0x0002
        /*001a*/ 	.short	0x0064
        /*001c*/ 	.short	0x0082
	.zero		2


//--------------------- .nv.info                  --------------------------
	.section	.nv.info,"",@"SHT_CUDA_INFO"
	.align	4


	//----- nvinfo : EIATTR_REGCOUNT
	.align		4
        /*0000*/ 	.byte	0x04, 0x2f
        /*0002*/ 	.short	(.L_1 - .L_0)
	.align		4
.L_0:
        /*0004*/ 	.word	index@(_Z17convolutionKernelPKhPhiiiPKfi)
        /*0008*/ 	.word	0x00000020


	//----- nvinfo : EIATTR_FRAME_SIZE
	.align		4
.L_1:
        /*000c*/ 	.byte	0x04, 0x11
        /*000e*/ 	.short	(.L_3 - .L_2)
	.align		4
.L_2:
        /*0010*/ 	.word	index@(_Z17convolutionKernelPKhPhiiiPKfi)
        /*0014*/ 	.word	0x00000000


	//----- nvinfo : EIATTR_MIN_STACK_SIZE
	.align		4
.L_3:
        /*0018*/ 	.byte	0x04, 0x12
        /*001a*/ 	.short	(.L_5 - .L_4)
	.align		4
.L_4:
        /*001c*/ 	.word	index@(_Z17convolutionKernelPKhPhiiiPKfi)
        /*0020*/ 	.word	0x00000000
.L_5:


//--------------------- .nv.compat                --------------------------
	.section	.nv.compat,"",@"SHT_CUDA_COMPAT_INFO"
	.align	4
        /*0000*/ 	.byte	0x02, 0x09, 0x00, 0x00, 0x02, 0x02, 0x01, 0x00, 0x02, 0x05, 0x05, 0x00, 0x03, 0x07, 0x01, 0x01
        /*0010*/ 	.byte	0x02, 0x03, 0x00, 0x00, 0x02, 0x06, 0x01, 0x00, 0x04, 0x0b, 0x08, 0x00, 0x09, 0x00, 0x00, 0x00
        /*0020*/ 	.byte	0x00, 0x00, 0x00, 0x00


//--------------------- .nv.info._Z17convolutionKernelPKhPhiiiPKfi --------------------------
	.section	.nv.info._Z17convolutionKernelPKhPhiiiPKfi,"",@"SHT_CUDA_INFO"
	.sectionflags	@""
	.align	4


	//----- nvinfo : EIATTR_CUDA_API_VERSION
	.align		4
        /*0000*/ 	.byte	0x04, 0x37
        /*0002*/ 	.short	(.L_7 - .L_6)
.L_6:
        /*0004*/ 	.word	0x00000082


	//----- nvinfo : EIATTR_KPARAM_INFO
	.align		4
.L_7:
        /*0008*/ 	.byte	0x04, 0x17
        /*000a*/ 	.short	(.L_9 - .L_8)
.L_8:
        /*000c*/ 	.word	0x00000000
        /*0010*/ 	.short	0x0006
        /*0012*/ 	.short	0x0028
        /*0014*/ 	.byte	0x00, 0xf0, 0x11, 0x00


	//----- nvinfo : EIATTR_KPARAM_INFO
	.align		4
.L_9:
        /*0018*/ 	.byte	0x04, 0x17
        /*001a*/ 	.short	(.L_11 - .L_10)
.L_10:
        /*001c*/ 	.word	0x00000000
        /*0020*/ 	.short	0x0005
        /*0022*/ 	.short	0x0020
        /*0024*/ 	.byte	0x00, 0xf5, 0x21, 0x00


	//----- nvinfo : EIATTR_KPARAM_INFO
	.align		4
.L_11:
        /*0028*/ 	.byte	0x04, 0x17
        /*002a*/ 	.short	(.L_13 - .L_12)
.L_12:
        /*002c*/ 	.word	0x00000000
        /*0030*/ 	.short	0x0004
        /*0032*/ 	.short	0x0018
        /*0034*/ 	.byte	0x00, 0xf0, 0x11, 0x00


	//----- nvinfo : EIATTR_KPARAM_INFO
	.align		4
.L_13:
        /*0038*/ 	.byte	0x04, 0x17
        /*003a*/ 	.short	(.L_15 - .L_14)
.L_14:
        /*003c*/ 	.word	0x00000000
        /*0040*/ 	.short	0x0003
        /*0042*/ 	.short	0x0014
        /*0044*/ 	.byte	0x00, 0xf0, 0x11, 0x00


	//----- nvinfo : EIATTR_KPARAM_INFO
	.align		4
.L_15:
        /*0048*/ 	.byte	0x04, 0x17
        /*004a*/ 	.short	(.L_17 - .L_16)
.L_16:
        /*004c*/ 	.word	0x00000000
        /*0050*/ 	.short	0x0002
        /*0052*/ 	.short	0x0010
        /*0054*/ 	.byte	0x00, 0xf0, 0x11, 0x00


	//----- nvinfo : EIATTR_KPARAM_INFO
	.align		4
.L_17:
        /*0058*/ 	.byte	0x04, 0x17
        /*005a*/ 	.short	(.L_19 - .L_18)
.L_18:
        /*005c*/ 	.word	0x00000000
        /*0060*/ 	.short	0x0001
        /*0062*/ 	.short	0x0008
        /*0064*/ 	.byte	0x00, 0xf5, 0x21, 0x00


	//----- nvinfo : EIATTR_KPARAM_INFO
	.align		4
.L_19:
        /*0068*/ 	.byte	0x04, 0x17
        /*006a*/ 	.short	(.L_21 - .L_20)
.L_20:
        /*006c*/ 	.word	0x00000000
        /*0070*/ 	.short	0x0000
        /*0072*/ 	.short	0x0000
        /*0074*/ 	.byte	0x00, 0xf5, 0x21, 0x00


	//----- nvinfo : EIATTR_SPARSE_MMA_MASK
	.align		4
.L_21:
        /*0078*/ 	.byte	0x03, 0x50
        /*007a*/ 	.short	0x0000


	//----- nvinfo : EIATTR_MAXREG_COUNT
	.align		4
        /*007c*/ 	.byte	0x03, 0x1b
        /*007e*/ 	.short	0x00ff


	//----- nvinfo : EIATTR_MERCURY_ISA_VERSION
	.align		4
        /*0080*/ 	.byte	0x03, 0x5f
        /*0082*/ 	.short	0x0101


	//----- nvinfo : EIATTR_VRC_CTA_INIT_COUNT
	.align		4
        /*0084*/ 	.byte	0x02, 0x4a
	.zero		1
	.zero		1


	//----- nvinfo : EIATTR_EXIT_INSTR_OFFSETS
	.align		4
        /*0088*/ 	.byte	0x04, 0x1c
        /*008a*/ 	.short	(.L_23 - .L_22)


	//   ....[0]....
.L_22:
        /*008c*/ 	.word	0x000000e0


	//   ....[1]....
        /*0090*/ 	.word	0x000002d0


	//   ....[2]....
        /*0094*/ 	.word	0x000003b0


	//   ....[3]....
        /*0098*/ 	.word	0x00000470


	//   ....[4]....
        /*009c*/ 	.word	0x000004d0


	//   ....[5]....
        /*00a0*/ 	.word	0x00001800


	//----- nvinfo : EIATTR_CRS_STACK_SIZE
	.align		4
.L_23:
        /*00a4*/ 	.byte	0x04, 0x1e
        /*00a6*/ 	.short	(.L_25 - .L_24)
.L_24:
        /*00a8*/ 	.word	0x00000000


	//----- nvinfo : EIATTR_CBANK_PARAM_SIZE
	.align		4
.L_25:
        /*00ac*/ 	.byte	0x03, 0x19
        /*00ae*/ 	.short	0x002c


	//----- nvinfo : EIATTR_PARAM_CBANK
	.align		4
        /*00b0*/ 	.byte	0x04, 0x0a
        /*00b2*/ 	.short	(.L_27 - .L_26)
	.align		4
.L_26:
        /*00b4*/ 	.word	index@(.nv.constant0._Z17convolutionKernelPKhPhiiiPKfi)
        /*00b8*/ 	.short	0x0380
        /*00ba*/ 	.short	0x002c


	//----- nvinfo : EIATTR_SW_WAR
	.align		4
.L_27:
        /*00bc*/ 	.byte	0x04, 0x36
        /*00be*/ 	.short	(.L_29 - .L_28)
.L_28:
        /*00c0*/ 	.word	0x00000008
.L_29:


//--------------------- .nv.callgraph             --------------------------
	.section	.nv.callgraph,"",@"SHT_CUDA_CALLGRAPH"
	.align	4
	.sectionentsize	8
	.align		4
        /*0000*/ 	.word	0x00000000
	.align		4
        /*0004*/ 	.word	0xffffffff
	.align		4
        /*0008*/ 	.word	0x00000000
	.align		4
        /*000c*/ 	.word	0xfffffffe
	.align		4
        /*0010*/ 	.word	0x00000000
	.align		4
        /*0014*/ 	.word	0xfffffffd
	.align		4
        /*0018*/ 	.word	0x00000000
	.align		4
        /*001c*/ 	.word	0xfffffffc


//--------------------- .text._Z17convolutionKernelPKhPhiiiPKfi --------------------------
	.section	.text._Z17convolutionKernelPKhPhiiiPKfi,"ax",@progbits
	.align	128
        .global         _Z17convolutionKernelPKhPhiiiPKfi
        .type           _Z17convolutionKernelPKhPhiiiPKfi,@function
        .size           _Z17convolutionKernelPKhPhiiiPKfi,(.L_x_14 - _Z17convolutionKernelPKhPhiiiPKfi)
        .other          _Z17convolutionKernelPKhPhiiiPKfi,@"STO_CUDA_ENTRY STV_DEFAULT"
_Z17convolutionKernelPKhPhiiiPKfi:
.text._Z17convolutionKernelPKhPhiiiPKfi:
[----:B------:R-:W-:Y:S01]  /*0000*/  LDC R1, c[0x0][0x37c] ;  /* 0x0000df00ff017b82 */ /* 0x000fe20000000800 */
[----:B------:R-:W0:Y:S07]  /*0010*/  S2R R3, SR_TID.Y ;  /* 0x0000000000037919 */ /* 0x000e2e0000002200 */
[----:B------:R-:W1:Y:S01]  /*0020*/  LDC R23, c[0x0][0x360] ;  /* 0x0000d800ff177b82 */ /* 0x000e620000000800 */
[----:B------:R-:W2:Y:S01]  /*0030*/  LDCU.64 UR8, c[0x0][0x390] ;  /* 0x00007200ff0877ac */ /* 0x000ea20008000a00 */
[----:B------:R-:W1:Y:S06]  /*0040*/  S2R R0, SR_TID.X ;  /* 0x0000000000007919 */ /* 0x000e6c0000002100 */
[----:B------:R-:W0:Y:S08]  /*0050*/  S2UR UR5, SR_CTAID.Y ;  /* 0x00000000000579c3 */ /* 0x000e300000002600 */
[----:B------:R-:W0:Y:S08]  /*0060*/  LDC R22, c[0x0][0x364] ;  /* 0x0000d900ff167b82 */ /* 0x000e300000000800 */
[----:B------:R-:W1:Y:S08]  /*0070*/  S2UR UR4, SR_CTAID.X ;  /* 0x00000000000479c3 */ /* 0x000e700000002500 */
[----:B------:R-:W3:Y:S01]  /*0080*/  LDC R8, c[0x0][0x398] ;  /* 0x0000e600ff087b82 */ /* 0x000ee20000000800 */
[----:B0-----:R-:W-:-:S05]  /*0090*/  IMAD R22, R22, UR5, R3 ;  /* 0x0000000516167c24 */ /* 0x001fca000f8e0203 */
[----:B--2---:R-:W-:Y:S01]  /*00a0*/  ISETP.GE.AND P0, PT, R22, UR9, PT ;  /* 0x0000000916007c0c */ /* 0x004fe2000bf06270 */
[----:B-1----:R-:W-:-:S05]  /*00b0*/  IMAD R23, R23, UR4, R0 ;  /* 0x0000000417177c24 */ /* 0x002fca000f8e0200 */
[----:B------:R-:W-:-:S04]  /*00c0*/  ISETP.GE.OR P0, PT, R23, UR8, P0 ;  /* 0x0000000817007c0c */ /* 0x000fc80008706670 */
[----:B---3--:R-:W-:-:S13]  /*00d0*/  ISETP.LT.OR P0, PT, R8, 0x1, P0 ;  /* 0x000000010800780c */ /* 0x008fda0000701670 */
[----:B------:R-:W-:Y:S05]  /*00e0*/  @P0 EXIT ;  /* 0x000000000000094d */ /* 0x000fea0003800000 */
[----:B------:R-:W0:Y:S01]  /*00f0*/  LDCU UR4, c[0x0][0x3a8] ;  /* 0x00007500ff0477ac */ /* 0x000e220008000800 */
[----:B------:R-:W-:Y:S01]  /*0100*/  IMAD R21, R22, UR8, R23 ;  /* 0x0000000816157c24 */ /* 0x000fe2000f8e0217 */
[----:B------:R-:W1:Y:S03]  /*0110*/  LDCU.64 UR6, c[0x0][0x358] ;  /* 0x00006b00ff0677ac */ /* 0x000e660008000a00 */
[----:B------:R-:W-:Y:S01]  /*0120*/  IMAD R21, R21, R8, RZ ;  /* 0x0000000815157224 */ /* 0x000fe200078e02ff */
[----:B0-----:R-:W-:-:S09]  /*0130*/  UISETP.GT.AND UP0, UPT, UR4, -0x2, UPT ;  /* 0xfffffffe0400788c */ /* 0x001fd2000bf04270 */
[----:B-1----:R-:W-:Y:S05]  /*0140*/  BRA.U UP0, `(.L_x_0) ;  /* 0x0000000100e47547 */ /* 0x002fea000b800000 */
[C---:B------:R-:W-:Y:S01]  /*0150*/  ISETP.GE.U32.AND P0, PT, R8.reuse, 0x8, PT ;  /* 0x000000080800780c */ /* 0x040fe20003f06070 */
[----:B------:R-:W-:Y:S01]  /*0160*/  IMAD.MOV.U32 R0, RZ, RZ, RZ ;  /* 0x000000ffff007224 */ /* 0x000fe200078e00ff */
[----:B------:R-:W-:-:S04]  /*0170*/  LOP3.LUT R7, R8, 0x7, RZ, 0xc0, !PT ;  /* 0x0000000708077812 */ /* 0x000fc800078ec0ff */
[----:B------:R-:W-:-:S07]  /*0180*/  ISETP.NE.AND P1, PT, R7, RZ, PT ;  /* 0x000000ff0700720c */ /* 0x000fce0003f25270 */
[----:B------:R-:W-:Y:S06]  /*0190*/  @!P0 BRA `(.L_x_1) ;  /* 0x00000000004c8947 */ /* 0x000fec0003800000 */
[----:B------:R-:W0:Y:S01]  /*01a0*/  LDC.64 R10, c[0x0][0x388] ;  /* 0x0000e200ff0a7b82 */ /* 0x000e220000000a00 */
[----:B------:R-:W-:Y:S01]  /*01b0*/  LOP3.LUT R0, R8, 0x7ffffff8, RZ, 0xc0, !PT ;  /* 0x7ffffff808007812 */ /* 0x000fe200078ec0ff */
[----:B------:R-:W-:-:S04]  /*01c0*/  IMAD.MOV.U32 R5, RZ, RZ, R21 ;  /* 0x000000ffff057224 */ /* 0x000fc800078e0015 */
[----:B------:R-:W-:-:S07]  /*01d0*/  IMAD.MOV R4, RZ, RZ, -R0 ;  /* 0x000000ffff047224 */ /* 0x000fce00078e0a00 */
.L_x_2:
[----:B------:R-:W-:Y:S01]  /*01e0*/  SHF.R.S32.HI R6, RZ, 0x1f, R5 ;  /* 0x0000001fff067819 */ /* 0x000fe20000011405 */
[----:B------:R-:W-:Y:S01]  /*01f0*/  VIADD R4, R4, 0x8 ;  /* 0x0000000804047836 */ /* 0x000fe20000000000 */
[C---:B01----:R-:W-:Y:S01]  /*0200*/  IADD3 R2, P0, P2, R5.reuse, 0x3, R10 ;  /* 0x0000000305027810 */ /* 0x043fe20007a1e00a */
[----:B------:R-:W-:-:S03]  /*0210*/  VIADD R5, R5, 0x8 ;  /* 0x0000000805057836 */ /* 0x000fc60000000000 */
[----:B------:R-:W-:Y:S02]  /*0220*/  IADD3.X R3, PT, PT, R6, R11, RZ, P0, P2 ;  /* 0x0000000b06037210 */ /* 0x000fe400007e44ff */
[----:B------:R-:W-:-:S03]  /*0230*/  ISETP.NE.AND P0, PT, R4, RZ, PT ;  /* 0x000000ff0400720c */ /* 0x000fc60003f05270 */
[----:B------:R1:W-:Y:S04]  /*0240*/  STG.E.U8 desc[UR6][R2.64+-0x3], RZ ;  /* 0xfffffdff02007986 */ /* 0x0003e8000c101106 */
[----:B------:R1:W-:Y:S04]  /*0250*/  STG.E.U8 desc[UR6][R2.64+-0x2], RZ ;  /* 0xfffffeff02007986 */ /* 0x0003e8000c101106 */
[----:B------:R1:W-:Y:S04]  /*0260*/  STG.E.U8 desc[UR6][R2.64+-0x1], RZ ;  /* 0xffffffff02007986 */ /* 0x0003e8000c101106 */
[----:B------:R1:W-:Y:S04]  /*0270*/  STG.E.U8 desc[UR6][R2.64], RZ ;  /* 0x000000ff02007986 */ /* 0x0003e8000c101106 */
[----:B------:R1:W-:Y:S04]  /*0280*/  STG.E.U8 desc[UR6][R2.64+0x1], RZ ;  /* 0x000001ff02007986 */ /* 0x0003e8000c101106 */
[----:B------:R1:W-:Y:S04]  /*0290*/  STG.E.U8 desc[UR6][R2.64+0x2], RZ ;  /* 0x000002ff02007986 */ /* 0x0003e8000c101106 */
[----:B------:R1:W-:Y:S04]  /*02a0*/  STG.E.U8 desc[UR6][R2.64+0x3], RZ ;  /* 0x000003ff02007986 */ /* 0x0003e8000c101106 */
[----:B------:R1:W-:Y:S01]  /*02b0*/  STG.E.U8 desc[UR6][R2.64+0x4], RZ ;  /* 0x000004ff02007986 */ /* 0x0003e2000c101106 */
[----:B------:R-:W-:Y:S05]  /*02c0*/  @P0 BRA `(.L_x_2) ;  /* 0xfffffffc00c40947 */ /* 0x000fea000383ffff */
.L_x_1:
[----:B------:R-:W-:Y:S05]  /*02d0*/  @!P1 EXIT ;  /* 0x000000000000994d */ /* 0x000fea0003800000 */
[----:B------:R-:W-:Y:S02]  /*02e0*/  ISETP.GE.U32.AND P0, PT, R7, 0x4, PT ;  /* 0x000000040700780c */ /* 0x000fe40003f06070 */
[----:B------:R-:W-:-:S04]  /*02f0*/  LOP3.LUT R4, R8, 0x3, RZ, 0xc0, !PT ;  /* 0x0000000308047812 */ /* 0x000fc800078ec0ff */
[----:B------:R-:W-:-:S07]  /*0300*/  ISETP.NE.AND P1, PT, R4, RZ, PT ;  /* 0x000000ff0400720c */ /* 0x000fce0003f25270 */
[----:B------:R-:W-:Y:S06]  /*0310*/  @!P0 BRA `(.L_x_3) ;  /* 0x0000000000248947 */ /* 0x000fec0003800000 */
[----:B------:R-:W0:Y:S01]  /*0320*/  LDCU.64 UR4, c[0x0][0x388] ;  /* 0x00007100ff0477ac */ /* 0x000e220008000a00 */
[----:B-1----:R-:W-:Y:S02]  /*0330*/  IMAD.IADD R3, R21, 0x1, R0 ;  /* 0x0000000115037824 */ /* 0x002fe400078e0200 */
[----:B------:R-:W-:-:S03]  /*0340*/  VIADD R0, R0, 0x4 ;  /* 0x0000000400007836 */ /* 0x000fc60000000000 */
[----:B0-----:R-:W-:-:S04]  /*0350*/  IADD3 R2, P0, PT, R3, UR4, RZ ;  /* 0x0000000403027c10 */ /* 0x001fc8000ff1e0ff */
[----:B------:R-:W-:-:S05]  /*0360*/  LEA.HI.X.SX32 R3, R3, UR5, 0x1, P0 ;  /* 0x0000000503037c11 */ /* 0x000fca00080f0eff */
[----:B------:R0:W-:Y:S04]  /*0370*/  STG.E.U8 desc[UR6][R2.64], RZ ;  /* 0x000000ff02007986 */ /* 0x0001e8000c101106 */
[----:B------:R0:W-:Y:S04]  /*0380*/  STG.E.U8 desc[UR6][R2.64+0x1], RZ ;  /* 0x000001ff02007986 */ /* 0x0001e8000c101106 */
[----:B------:R0:W-:Y:S04]  /*0390*/  STG.E.U8 desc[UR6][R2.64+0x2], RZ ;  /* 0x000002ff02007986 */ /* 0x0001e8000c101106 */
[----:B------:R0:W-:Y:S02]  /*03a0*/  STG.E.U8 desc[UR6][R2.64+0x3], RZ ;  /* 0x000003ff02007986 */ /* 0x0001e4000c101106 */
.L_x_3:
[----:B------:R-:W-:Y:S05]  /*03b0*/  @!P1 EXIT ;  /* 0x000000000000994d */ /* 0x000fea0003800000 */
[----:B------:R-:W-:Y:S02]  /*03c0*/  ISETP.NE.AND P0, PT, R4, 0x1, PT ;  /* 0x000000010400780c */ /* 0x000fe40003f05270 */
[----:B01----:R-:W-:-:S04]  /*03d0*/  LOP3.LUT R2, R8, 0x1, RZ, 0xc0, !PT ;  /* 0x0000000108027812 */ /* 0x003fc800078ec0ff */
[----:B------:R-:W-:-:S07]  /*03e0*/  ISETP.NE.U32.AND P1, PT, R2, 0x1, PT ;  /* 0x000000010200780c */ /* 0x000fce0003f25070 */
[----:B------:R-:W-:Y:S06]  /*03f0*/  @!P0 BRA `(.L_x_4) ;  /* 0x00000000001c8947 */ /* 0x000fec0003800000 */
[----:B------:R-:W0:Y:S01]  /*0400*/  LDCU.64 UR4, c[0x0][0x388] ;  /* 0x00007100ff0477ac */ /* 0x000e220008000a00 */
[----:B------:R-:W-:Y:S02]  /*0410*/  IMAD.IADD R3, R21, 0x1, R0 ;  /* 0x0000000115037824 */ /* 0x000fe400078e0200 */
[----:B------:R-:W-:-:S03]  /*0420*/  VIADD R0, R0, 0x2 ;  /* 0x0000000200007836 */ /* 0x000fc60000000000 */
[----:B0-----:R-:W-:-:S04]  /*0430*/  IADD3 R2, P0, PT, R3, UR4, RZ ;  /* 0x0000000403027c10 */ /* 0x001fc8000ff1e0ff */
[----:B------:R-:W-:-:S05]  /*0440*/  LEA.HI.X.SX32 R3, R3, UR5, 0x1, P0 ;  /* 0x0000000503037c11 */ /* 0x000fca00080f0eff */
[----:B------:R0:W-:Y:S04]  /*0450*/  STG.E.U8 desc[UR6][R2.64], RZ ;  /* 0x000000ff02007986 */ /* 0x0001e8000c101106 */
[----:B------:R0:W-:Y:S02]  /*0460*/  STG.E.U8 desc[UR6][R2.64+0x1], RZ ;  /* 0x000001ff02007986 */ /* 0x0001e4000c101106 */
.L_x_4:
[----:B------:R-:W-:Y:S05]  /*0470*/  @P1 EXIT ;  /* 0x000000000000194d */ /* 0x000fea0003800000 */
[----:B------:R-:W0:Y:S01]  /*0480*/  LDCU.64 UR4, c[0x0][0x388] ;  /* 0x00007100ff0477ac */ /* 0x000e220008000a00 */
[----:B------:R-:W-:-:S05]  /*0490*/  IMAD.IADD R0, R21, 0x1, R0 ;  /* 0x0000000115007824 */ /* 0x000fca00078e0200 */
[----:B0-----:R-:W-:-:S04]  /*04a0*/  IADD3 R2, P0, PT, R0, UR4, RZ ;  /* 0x0000000400027c10 */ /* 0x001fc8000ff1e0ff */
[----:B------:R-:W-:-:S05]  /*04b0*/  LEA.HI.X.SX32 R3, R0, UR5, 0x1, P0 ;  /* 0x0000000500037c11 */ /* 0x000fca00080f0eff */
[----:B------:R-:W-:Y:S01]  /*04c0*/  STG.E.U8 desc[UR6][R2.64], RZ ;  /* 0x000000ff02007986 */ /* 0x000fe2000c101106 */
[----:B------:R-:W-:Y:S05]  /*04d0*/  EXIT ;  /* 0x000000000000794d */ /* 0x000fea0003800000 */
.L_x_0:
[----:B------:R-:W-:-:S05]  /*04e0*/  UMOV UR4, URZ ;  /* 0x000000ff00047c82 */ /* 0x000fca0008000000 */
.L_x_12:
[----:B0-----:R-:W0:Y:S01]  /*04f0*/  LDC R0, c[0x0][0x3a8] ;  /* 0x0000ea00ff007b82 */ /* 0x001e220000000800 */
[----:B------:R-:W-:Y:S01]  /*0500*/  IMAD.MOV.U32 R20, RZ, RZ, RZ ;  /* 0x000000ffff147224 */ /* 0x000fe200078e00ff */
[----:B0-----:R-:W-:-:S04]  /*0510*/  LEA.HI R6, R0, R0, RZ, 0x1 ;  /* 0x0000000000067211 */ /* 0x001fc800078f08ff */
[----:B------:R-:W-:-:S05]  /*0520*/  SHF.R.S32.HI R6, RZ, 0x1, R6 ;  /* 0x00000001ff067819 */ /* 0x000fca0000011406 */
[----:B------:R-:W-:-:S04]  /*0530*/  IMAD.MOV R4, RZ, RZ, -R6 ;  /* 0x000000ffff047224 */ /* 0x000fc800078e0a06 */
[----:B------:R-:W-:-:S07]  /*0540*/  IMAD.MOV.U32 R19, RZ, RZ, R4 ;  /* 0x000000ffff137224 */ /* 0x000fce00078e0004 */
.L_x_11:
[-C--:B------:R-:W-:Y:S01]  /*0550*/  IABS R3, R6.reuse ;  /* 0x0000000600037213 */ /* 0x080fe20000000000 */
[----:B------:R-:W0:Y:S01]  /*0560*/  LDCU UR5, c[0x0][0x394] ;  /* 0x00007280ff0577ac */ /* 0x000e220008000800 */
[--C-:B------:R-:W-:Y:S01]  /*0570*/  IMAD.IADD R5, R22, 0x1, R19.reuse ;  /* 0x0000000116057824 */ /* 0x100fe200078e0213 */
[----:B------:R-:W-:Y:S01]  /*0580*/  IABS R0, R6 ;  /* 0x0000000600007213 */ /* 0x000fe20000000000 */
[C---:B------:R-:W-:Y:S01]  /*0590*/  IMAD.IADD R18, R6.reuse, 0x1, R19 ;  /* 0x0000000106127824 */ /* 0x040fe200078e0213 */
[----:B------:R-:W1:Y:S01]  /*05a0*/  LDCU UR8, c[0x0][0x3a8] ;  /* 0x00007500ff0877ac */ /* 0x000e620008000800 */
[----:B------:R-:W-:Y:S01]  /*05b0*/  IMAD.IADD R2, R6, 0x1, R3 ;  /* 0x0000000106027824 */ /* 0x000fe200078e0203 */
[C---:B------:R-:W-:Y:S01]  /*05c0*/  ISETP.NE.AND P5, PT, R19.reuse, R0, PT ;  /* 0x000000001300720c */ /* 0x040fe20003fa5270 */
[----:B------:R-:W-:Y:S02]  /*05d0*/  IMAD.MOV.U32 R16, RZ, RZ, R4 ;  /* 0x000000ffff107224 */ /* 0x000fe400078e0004 */
[----:B------:R-:W-:Y:S01]  /*05e0*/  VIADD R19, R19, 0x1 ;  /* 0x0000000113137836 */ /* 0x000fe20000000000 */
[----:B------:R-:W-:-:S02]  /*05f0*/  ISETP.GE.U32.AND P1, PT, R2, 0x7, PT ;  /* 0x000000070200780c */ /* 0x000fc40003f26070 */
[----:B0-----:R-:W-:Y:S01]  /*0600*/  ISETP.GE.AND P0, PT, R5, UR5, PT ;  /* 0x0000000505007c0c */ /* 0x001fe2000bf06270 */
[----:B-1----:R-:W-:-:S03]  /*0610*/  IMAD R18, R18, UR8, RZ ;  /* 0x0000000812127c24 */ /* 0x002fc6000f8e02ff */
[----:B------:R-:W-:Y:S01]  /*0620*/  ISETP.GT.AND P0, PT, R5, -0x1, !P0 ;  /* 0xffffffff0500780c */ /* 0x000fe20004704270 */
[----:B------:R-:W-:-:S06]  /*0630*/  IMAD.IADD R3, R6, 0x1, R18 ;  /* 0x0000000106037824 */ /* 0x000fcc00078e0212 */
[----:B------:R-:W-:Y:S06]  /*0640*/  @!P1 BRA `(.L_x_5) ;  /* 0x0000000800189947 */ /* 0x000fec0003800000 */
[----:B------:R-:W0:Y:S01]  /*0650*/  LDCU UR5, c[0x0][0x390] ;  /* 0x00007200ff0577ac */ /* 0x000e220008000800 */
[----:B------:R-:W1:Y:S01]  /*0660*/  LDC R12, c[0x0][0x398] ;  /* 0x0000e600ff0c7b82 */ /* 0x000e620000000800 */
[----:B------:R-:W-:Y:S02]  /*0670*/  VIADD R13, R2, 0x1 ;  /* 0x00000001020d7836 */ /* 0x000fe40000000000 */
[C-C-:B------:R-:W-:Y:S01]  /*0680*/  IMAD.IADD R0, R23.reuse, 0x1, -R6.reuse ;  /* 0x0000000117007824 */ /* 0x140fe200078e0a06 */
[----:B------:R-:W2:Y:S01]  /*0690*/  LDCU UR8, c[0x0][0x390] ;  /* 0x00007200ff0877ac */ /* 0x000ea20008000800 */
[----:B------:R-:W-:Y:S01]  /*06a0*/  IMAD.IADD R2, R23, 0x1, -R6 ;  /* 0x0000000117027824 */ /* 0x000fe200078e0a06 */
[----:B------:R-:W-:Y:S01]  /*06b0*/  LOP3.LUT R13, R13, 0xfffffff8, RZ, 0xc0, !PT ;  /* 0xfffffff80d0d7812 */ /* 0x000fe200078ec0ff */
[C---:B------:R-:W-:Y:S02]  /*06c0*/  VIADD R8, R0.reuse, 0x1 ;  /* 0x0000000100087836 */ /* 0x040fe40000000000 */
[----:B------:R-:W-:-:S02]  /*06d0*/  VIADD R10, R0, 0x5 ;  /* 0x00000005000a7836 */ /* 0x000fc40000000000 */
[C---:B------:R-:W-:Y:S02]  /*06e0*/  VIADD R14, R0.reuse, 0x6 ;  /* 0x00000006000e7836 */ /* 0x040fe40000000000 */
[----:B------:R-:W-:Y:S02]  /*06f0*/  VIADD R0, R0, 0x7 ;  /* 0x0000000700007836 */ /* 0x000fe40000000000 */
[----:B------:R-:W-:Y:S02]  /*0700*/  IMAD.MOV R13, RZ, RZ, -R13 ;  /* 0x000000ffff0d7224 */ /* 0x000fe400078e0a0d */
[C---:B0-----:R-:W-:Y:S02]  /*0710*/  IMAD R9, R5.reuse, UR5, R2 ;  /* 0x0000000505097c24 */ /* 0x041fe4000f8e0202 */
[----:B------:R-:W-:Y:S02]  /*0720*/  IMAD R7, R5, UR5, R8 ;  /* 0x0000000505077c24 */ /* 0x000fe4000f8e0208 */
[----:B------:R-:W-:-:S02]  /*0730*/  VIADD R11, R9, 0x2 ;  /* 0x00000002090b7836 */ /* 0x000fc40000000000 */
[C---:B------:R-:W-:Y:S02]  /*0740*/  IMAD R25, R5.reuse, UR5, R10 ;  /* 0x0000000505197c24 */ /* 0x040fe4000f8e020a */
[C---:B------:R-:W-:Y:S02]  /*0750*/  IMAD R27, R5.reuse, UR5, R14 ;  /* 0x00000005051b7c24 */ /* 0x040fe4000f8e020e */
[----:B------:R-:W-:Y:S02]  /*0760*/  IMAD R29, R5, UR5, R0 ;  /* 0x00000005051d7c24 */ /* 0x000fe4000f8e0200 */
[C---:B------:R-:W-:Y:S02]  /*0770*/  VIADD R15, R9.reuse, 0x3 ;  /* 0x00000003090f7836 */ /* 0x040fe40000000000 */
[C---:B------:R-:W-:Y:S02]  /*0780*/  VIADD R17, R9.reuse, 0x4 ;  /* 0x0000000409117836 */ /* 0x040fe40000000000 */
[----:B-1----:R-:W-:-:S02]  /*0790*/  IMAD R0, R9, R12, UR4 ;  /* 0x0000000409007e24 */ /* 0x002fc4000f8e020c */
[-C--:B------:R-:W-:Y:S02]  /*07a0*/  IMAD R16, R7, R12.reuse, UR4 ;  /* 0x0000000407107e24 */ /* 0x080fe4000f8e020c */
[-C--:B------:R-:W-:Y:S02]  /*07b0*/  IMAD R10, R11, R12.reuse, UR4 ;  /* 0x000000040b0a7e24 */ /* 0x080fe4000f8e020c */
[-C--:B------:R-:W-:Y:S02]  /*07c0*/  IMAD R7, R25, R12.reuse, UR4 ;  /* 0x0000000419077e24 */ /* 0x080fe4000f8e020c */
[-C--:B------:R-:W-:Y:S02]  /*07d0*/  IMAD R8, R27, R12.reuse, UR4 ;  /* 0x000000041b087e24 */ /* 0x080fe4000f8e020c */
[-C--:B------:R-:W-:Y:S02]  /*07e0*/  IMAD R9, R29, R12.reuse, UR4 ;  /* 0x000000041d097e24 */ /* 0x080fe4000f8e020c */
[----:B------:R-:W-:-:S02]  /*07f0*/  IMAD R11, R15, R12, UR4 ;  /* 0x000000040f0b7e24 */ /* 0x000fc4000f8e020c */
[----:B------:R-:W-:Y:S01]  /*0800*/  IMAD R12, R17, R12, UR4 ;  /* 0x00000004110c7e24 */ /* 0x000fe2000f8e020c */
[----:B--2---:R-:W-:-:S07]  /*0810*/  IADD3 R17, PT, PT, -R6, 0x3, RZ ;  /* 0x0000000306117810 */ /* 0x004fce0007ffe1ff */
.L_x_6:
[C---:B------:R-:W-:Y:S01]  /*0820*/  ISETP.GE.AND P1, PT, R2.reuse, UR8, PT ;  /* 0x0000000802007c0c */ /* 0x040fe2000bf26270 */
[----:B------:R-:W0:Y:S03]  /*0830*/  LDC.64 R24, c[0x0][0x3a0] ;  /* 0x0000e800ff187b82 */ /* 0x000e260000000a00 */
[----:B------:R-:W-:-:S04]  /*0840*/  ISETP.GT.AND P1, PT, R2, -0x1, !P1 ;  /* 0xffffffff0200780c */ /* 0x000fc80004f24270 */
[----:B------:R-:W-:-:S13]  /*0850*/  PLOP3.LUT P2, PT, P1, P0, PT, 0x80, 0x8 ;  /* 0x000000000008781c */ /* 0x000fda0000f41070 */
[----:B------:R-:W1:Y:S01]  /*0860*/  @P2 LDC.64 R14, c[0x0][0x380] ;  /* 0x0000e000ff0e2b82 */ /* 0x000e620000000a00 */
[----:B0-----:R-:W-:Y:S01]  /*0870*/  IMAD.WIDE R24, R18, 0x4, R24 ;  /* 0x0000000412187825 */ /* 0x001fe200078e0218 */
[----:B-1----:R-:W-:-:S04]  /*0880*/  @P2 IADD3 R28, P1, PT, R0, R14, RZ ;  /* 0x0000000e001c2210 */ /* 0x002fc80007f3e0ff */
[----:B------:R-:W-:Y:S02]  /*0890*/  @P2 LEA.HI.X.SX32 R29, R0, R15, 0x1, P1 ;  /* 0x0000000f001d2211 */ /* 0x000fe400008f0eff */
[----:B------:R-:W2:Y:S04]  /*08a0*/  @P2 LDG.E R15, desc[UR6][R24.64] ;  /* 0x00000006180f2981 */ /* 0x000ea8000c1e1900 */
[----:B------:R-:W3:Y:S01]  /*08b0*/  @P2 LDG.E.U8 R28, desc[UR6][R28.64] ;  /* 0x000000061c1c2981 */ /* 0x000ee2000c1e1100 */
[----:B------:R-:W-:-:S05]  /*08c0*/  VIADD R14, R2, 0x1 ;  /* 0x00000001020e7836 */ /* 0x000fca0000000000 */
[----:B------:R-:W-:-:S04]  /*08d0*/  ISETP.GE.AND P1, PT, R14, UR8, PT ;  /* 0x000000080e007c0c */ /* 0x000fc8000bf26270 */
[----:B------:R-:W-:-:S04]  /*08e0*/  ISETP.GT.AND P1, PT, R14, -0x1, !P1 ;  /* 0xffffffff0e00780c */ /* 0x000fc80004f24270 */
[----:B------:R-:W-:Y:S02]  /*08f0*/  PLOP3.LUT P1, PT, P1, P0, PT, 0x80, 0x8 ;  /* 0x000000000008781c */ /* 0x000fe40000f21070 */
[----:B---3--:R-:W-:-:S05]  /*0900*/  @P2 I2FP.F32.U32 R14, R28 ;  /* 0x0000001c000e2245 */ /* 0x008fca0000201000 */
[----:B--2---:R-:W-:-:S06]  /*0910*/  @P2 FFMA R20, R15, R14, R20 ;  /* 0x0000000e0f142223 */ /* 0x004fcc0000000014 */
[----:B------:R-:W0:Y:S02]  /*0920*/  @P1 LDC.64 R14, c[0x0][0x380] ;  /* 0x0000e000ff0e1b82 */ /* 0x000e240000000a00 */
[----:B0-----:R-:W-:-:S04]  /*0930*/  @P1 IADD3 R26, P2, PT, R16, R14, RZ ;  /* 0x0000000e101a1210 */ /* 0x001fc80007f5e0ff */
        /* <DEDUP_REMOVED lines=50> */
[----:B------:R-:W-:Y:S01]  /*0c60*/  PLOP3.LUT P2, PT, P2, P0, PT, 0x80, 0x8 ;  /* 0x000000000008781c */ /* 0x000fe20001741070 */
[----:B------:R-:W-:-:S12]  /*0c70*/  VIADD R28, R2, 0x7 ;  /* 0x00000007021c7836 */ /* 0x000fd80000000000 */
[----:B------:R-:W4:Y:S01]  /*0c80*/  @P2 LDG.E R29, desc[UR6][R24.64+0x18] ;  /* 0x00001806181d2981 */ /* 0x000f22000c1e1900 */
[----:B---3--:R-:W-:-:S05]  /*0c90*/  @P1 I2FP.F32.U32 R14, R26 ;  /* 0x0000001a000e1245 */ /* 0x008fca0000201000 */
[----:B--2---:R-:W-:Y:S02]  /*0ca0*/  @P1 FFMA R20, R15, R14, R20 ;  /* 0x0000000e0f141223 */ /* 0x004fe40000000014 */
[----:B------:R-:W0:Y:S01]  /*0cb0*/  @P2 LDC.64 R14, c[0x0][0x380] ;  /* 0x0000e000ff0e2b82 */ /* 0x000e220000000a00 */
[----:B------:R-:W-:-:S04]  /*0cc0*/  ISETP.GE.AND P1, PT, R28, UR8, PT ;  /* 0x000000081c007c0c */ /* 0x000fc8000bf26270 */
[----:B------:R-:W-:-:S04]  /*0cd0*/  ISETP.GT.AND P1, PT, R28, -0x1, !P1 ;  /* 0xffffffff1c00780c */ /* 0x000fc80004f24270 */
[----:B------:R-:W-:-:S13]  /*0ce0*/  PLOP3.LUT P1, PT, P1, P0, PT, 0x80, 0x8 ;  /* 0x000000000008781c */ /* 0x000fda0000f21070 */
[----:B------:R-:W2:Y:S01]  /*0cf0*/  @P1 LDG.E R28, desc[UR6][R24.64+0x1c] ;  /* 0x00001c06181c1981 */ /* 0x000ea2000c1e1900 */
[----:B0-----:R-:W-:-:S04]  /*0d00*/  @P2 IADD3 R26, P3, PT, R8, R14, RZ ;  /* 0x0000000e081a2210 */ /* 0x001fc80007f7e0ff */
[----:B------:R-:W-:Y:S02]  /*0d10*/  @P2 LEA.HI.X.SX32 R27, R8, R15, 0x1, P3 ;  /* 0x0000000f081b2211 */ /* 0x000fe400018f0eff */
[----:B------:R-:W0:Y:S03]  /*0d20*/  @P1 LDC.64 R14, c[0x0][0x380] ;  /* 0x0000e000ff0e1b82 */ /* 0x000e260000000a00 */
[----:B------:R-:W3:Y:S01]  /*0d30*/  @P2 LDG.E.U8 R26, desc[UR6][R26.64] ;  /* 0x000000061a1a2981 */ /* 0x000ee2000c1e1100 */
[----:B0-----:R-:W-:-:S04]  /*0d40*/  @P1 IADD3 R14, P3, PT, R9, R14, RZ ;  /* 0x0000000e090e1210 */ /* 0x001fc80007f7e0ff */
[----:B------:R-:W-:-:S05]  /*0d50*/  @P1 LEA.HI.X.SX32 R15, R9, R15, 0x1, P3 ;  /* 0x0000000f090f1211 */ /* 0x000fca00018f0eff */
[----:B------:R0:W5:Y:S01]  /*0d60*/  @P1 LDG.E.U8 R14, desc[UR6][R14.64] ;  /* 0x000000060e0e1981 */ /* 0x000162000c1e1100 */
[----:B------:R-:W-:Y:S01]  /*0d70*/  VIADD R13, R13, 0x8 ;  /* 0x000000080d0d7836 */ /* 0x000fe20000000000 */
[----:B0-----:R-:W0:Y:S01]  /*0d80*/  LDC R15, c[0x0][0x398] ;  /* 0x0000e600ff0f7b82 */ /* 0x001e220000000800 */
[----:B------:R-:W-:Y:S02]  /*0d90*/  VIADD R17, R17, 0x8 ;  /* 0x0000000811117836 */ /* 0x000fe40000000000 */
[----:B------:R-:W-:Y:S02]  /*0da0*/  VIADD R2, R2, 0x8 ;  /* 0x0000000802027836 */ /* 0x000fe40000000000 */
[----:B------:R-:W-:Y:S02]  /*0db0*/  VIADD R18, R18, 0x8 ;  /* 0x0000000812127836 */ /* 0x000fe40000000000 */
[C---:B0-----:R-:W-:Y:S02]  /*0dc0*/  IMAD R0, R15.reuse, 0x8, R0 ;  /* 0x000000080f007824 */ /* 0x041fe400078e0200 */
[----:B------:R-:W-:-:S02]  /*0dd0*/  IMAD R16, R15, 0x8, R16 ;  /* 0x000000080f107824 */ /* 0x000fc400078e0210 */
[C---:B------:R-:W-:Y:S02]  /*0de0*/  IMAD R10, R15.reuse, 0x8, R10 ;  /* 0x000000080f0a7824 */ /* 0x040fe400078e020a */
[C---:B------:R-:W-:Y:S02]  /*0df0*/  IMAD R11, R15.reuse, 0x8, R11 ;  /* 0x000000080f0b7824 */ /* 0x040fe400078e020b */
[C---:B------:R-:W-:Y:S02]  /*0e00*/  IMAD R12, R15.reuse, 0x8, R12 ;  /* 0x000000080f0c7824 */ /* 0x040fe400078e020c */
[C---:B------:R-:W-:Y:S02]  /*0e10*/  IMAD R7, R15.reuse, 0x8, R7 ;  /* 0x000000080f077824 */ /* 0x040fe400078e0207 */
[C---:B------:R-:W-:Y:S02]  /*0e20*/  IMAD R8, R15.reuse, 0x8, R8 ;  /* 0x000000080f087824 */ /* 0x040fe400078e0208 */
[----:B------:R-:W-:Y:S01]  /*0e30*/  IMAD R9, R15, 0x8, R9 ;  /* 0x000000080f097824 */ /* 0x000fe200078e0209 */
[----:B---3--:R-:W-:-:S05]  /*0e40*/  @P2 I2FP.F32.U32 R26, R26 ;  /* 0x0000001a001a2245 */ /* 0x008fca0000201000 */
[----:B----4-:R-:W-:Y:S01]  /*0e50*/  @P2 FFMA R20, R29, R26, R20 ;  /* 0x0000001a1d142223 */ /* 0x010fe20000000014 */
[----:B------:R-:W-:Y:S02]  /*0e60*/  ISETP.NE.AND P2, PT, R13, RZ, PT ;  /* 0x000000ff0d00720c */ /* 0x000fe40003f45270 */
[----:B-----5:R-:W-:-:S05]  /*0e70*/  @P1 I2FP.F32.U32 R27, R14 ;  /* 0x0000000e001b1245 */ /* 0x020fca0000201000 */
[----:B--2---:R-:W-:-:S06]  /*0e80*/  @P1 FFMA R20, R28, R27, R20 ;  /* 0x0000001b1c141223 */ /* 0x004fcc0000000014 */
[----:B------:R-:W-:Y:S05]  /*0e90*/  @P2 BRA `(.L_x_6) ;  /* 0xfffffff800602947 */ /* 0x000fea000383ffff */
[----:B------:R-:W-:-:S07]  /*0ea0*/  VIADD R16, R17, 0xfffffffd ;  /* 0xfffffffd11107836 */ /* 0x000fce0000000000 */
.L_x_5:
[----:B------:R-:W0:Y:S02]  /*0eb0*/  LDC R0, c[0x0][0x3a8] ;  /* 0x0000ea00ff007b82 */ /* 0x000e240000000800 */
[----:B0-----:R-:W-:-:S04]  /*0ec0*/  LEA.HI R0, R0, R0, RZ, 0x1 ;  /* 0x0000000000007211 */ /* 0x001fc800078f08ff */
[----:B------:R-:W-:-:S04]  /*0ed0*/  SHF.R.S32.HI R0, RZ, 0x1, R0 ;  /* 0x00000001ff007819 */ /* 0x000fc80000011400 */
[----:B------:R-:W-:-:S05]  /*0ee0*/  IABS R7, R0 ;  /* 0x0000000000077213 */ /* 0x000fca0000000000 */
[----:B------:R-:W-:-:S04]  /*0ef0*/  IMAD.IADD R0, R0, 0x1, R7 ;  /* 0x0000000100007824 */ /* 0x000fc800078e0207 */
[----:B------:R-:W-:-:S05]  /*0f00*/  VIADD R2, R0, 0x1 ;  /* 0x0000000100027836 */ /* 0x000fca0000000000 */
[----:B------:R-:W-:-:S04]  /*0f10*/  LOP3.LUT R2, R2, 0x7, RZ, 0xc0, !PT ;  /* 0x0000000702027812 */ /* 0x000fc800078ec0ff */
[----:B------:R-:W-:-:S13]  /*0f20*/  ISETP.NE.AND P1, PT, R2, RZ, PT ;  /* 0x000000ff0200720c */ /* 0x000fda0003f25270 */
[----:B------:R-:W-:Y:S05]  /*0f30*/  @!P1 BRA `(.L_x_7) ;  /* 0x0000000800009947 */ /* 0x000fea0003800000 */
[----:B------:R-:W-:Y:S02]  /*0f40*/  VIADD R2, R2, 0xffffffff ;  /* 0xffffffff02027836 */ /* 0x000fe40000000000 */
[----:B------:R-:W-:-:S03]  /*0f50*/  VIADD R7, R0, 0x1 ;  /* 0x0000000100077836 */ /* 0x000fc60000000000 */
[----:B------:R-:W-:Y:S02]  /*0f60*/  ISETP.GE.U32.AND P1, PT, R2, 0x3, PT ;  /* 0x000000030200780c */ /* 0x000fe40003f26070 */
[----:B------:R-:W-:-:S04]  /*0f70*/  LOP3.LUT P2, R2, R7, 0x3, RZ, 0xc0, !PT ;  /* 0x0000000307027812 */ /* 0x000fc8000784c0ff */
[----:B------:R-:W-:-:S07]  /*0f80*/  P2R R7, PR, RZ, 0x4 ;  /* 0x00000004ff077803 */ /* 0x000fce0000000000 */
[----:B------:R-:W-:Y:S05]  /*0f90*/  @!P1 BRA `(.L_x_8) ;  /* 0x0000000000f49947 */ /* 0x000fea0003800000 */
[----:B------:R-:W0:Y:S01]  /*0fa0*/  LDCU UR5, c[0x0][0x390] ;  /* 0x00007200ff0577ac */ /* 0x000e220008000800 */
[----:B------:R-:W-:-:S04]  /*0fb0*/  IMAD.IADD R14, R23, 0x1, R16 ;  /* 0x00000001170e7824 */ /* 0x000fc800078e0210 */
[C---:B------:R-:W-:Y:S02]  /*0fc0*/  VIADD R26, R14.reuse, 0x1 ;  /* 0x000000010e1a7836 */ /* 0x040fe40000000000 */
[C---:B------:R-:W-:Y:S01]  /*0fd0*/  VIADD R18, R14.reuse, 0x2 ;  /* 0x000000020e127836 */ /* 0x040fe20000000000 */
[----:B0-----:R-:W-:Y:S02]  /*0fe0*/  ISETP.GE.AND P1, PT, R14, UR5, PT ;  /* 0x000000050e007c0c */ /* 0x001fe4000bf26270 */
[----:B------:R-:W-:Y:S02]  /*0ff0*/  ISETP.GE.AND P2, PT, R26, UR5, PT ;  /* 0x000000051a007c0c */ /* 0x000fe4000bf46270 */
[----:B------:R-:W-:Y:S02]  /*1000*/  ISETP.GT.AND P1, PT, R14, -0x1, !P1 ;  /* 0xffffffff0e00780c */ /* 0x000fe40004f24270 */
[----:B------:R-:W-:Y:S02]  /*1010*/  ISETP.GT.AND P2, PT, R26, -0x1, !P2 ;  /* 0xffffffff1a00780c */ /* 0x000fe40005744270 */
[----:B------:R-:W-:-:S02]  /*1020*/  PLOP3.LUT P1, PT, P1, P0, PT, 0x80, 0x8 ;  /* 0x000000000008781c */ /* 0x000fc40000f21070 */
[C---:B------:R-:W-:Y:S02]  /*1030*/  ISETP.GE.AND P3, PT, R18.reuse, UR5, PT ;  /* 0x0000000512007c0c */ /* 0x040fe4000bf66270 */
[----:B------:R-:W-:Y:S02]  /*1040*/  PLOP3.LUT P2, PT, P2, P0, PT, 0x80, 0x8 ;  /* 0x000000000008781c */ /* 0x000fe40001741070 */
[----:B------:R-:W-:-:S04]  /*1050*/  ISETP.GT.AND P3, PT, R18, -0x1, !P3 ;  /* 0xffffffff1200780c */ /* 0x000fc80005f64270 */
[----:B------:R-:W-:-:S03]  /*1060*/  PLOP3.LUT P3, PT, P3, P0, PT, 0x80, 0x8 ;  /* 0x000000000008781c */ /* 0x000fc60001f61070 */
[----:B------:R-:W0:Y:S01]  /*1070*/  @P1 LDC R15, c[0x0][0x398] ;  /* 0x0000e600ff0f1b82 */ /* 0x000e220000000800 */
[----:B------:R-:W-:-:S07]  /*1080*/  @P1 IMAD R24, R5, UR5, R14 ;  /* 0x0000000505181c24 */ /* 0x000fce000f8e020e */
[----:B------:R-:W1:Y:S02]  /*1090*/  @P2 LDC R28, c[0x0][0x398] ;  /* 0x0000e600ff1c2b82 */ /* 0x000e640000000800 */
[----:B------:R-:W-:-:S06]  /*10a0*/  @P3 IMAD R18, R5, UR5, R18 ;  /* 0x0000000505123c24 */ /* 0x000fcc000f8e0212 */
[----:B------:R-:W2:Y:S08]  /*10b0*/  @P1 LDC.64 R8, c[0x0][0x380] ;  /* 0x0000e000ff081b82 */ /* 0x000eb00000000a00 */
[----:B------:R-:W3:Y:S01]  /*10c0*/  @P3 LDC R17, c[0x0][0x398] ;  /* 0x0000e600ff113b82 */ /* 0x000ee20000000800 */
[----:B0-----:R-:W-:Y:S02]  /*10d0*/  @P1 IMAD R24, R24, R15, UR4 ;  /* 0x0000000418181e24 */ /* 0x001fe4000f8e020f */
[----:B------:R-:W-:-:S05]  /*10e0*/  @P2 IMAD R15, R5, UR5, R26 ;  /* 0x00000005050f2c24 */ /* 0x000fca000f8e021a */
[----:B------:R-:W0:Y:S01]  /*10f0*/  @P2 LDC.64 R10, c[0x0][0x380] ;  /* 0x0000e000ff0a2b82 */ /* 0x000e220000000a00 */
[----:B-1----:R-:W-:-:S07]  /*1100*/  @P2 IMAD R15, R15, R28, UR4 ;  /* 0x000000040f0f2e24 */ /* 0x002fce000f8e021c */
[----:B------:R-:W1:Y:S01]  /*1110*/  @P3 LDC.64 R12, c[0x0][0x380] ;  /* 0x0000e000ff0c3b82 */ /* 0x000e620000000a00 */
[----:B--2---:R-:W-:-:S04]  /*1120*/  @P1 IADD3 R8, P4, PT, R24, R8, RZ ;  /* 0x0000000818081210 */ /* 0x004fc80007f9e0ff */
[----:B------:R-:W-:Y:S01]  /*1130*/  @P1 LEA.HI.X.SX32 R9, R24, R9, 0x1, P4 ;  /* 0x0000000918091211 */ /* 0x000fe200020f0eff */
[----:B---3--:R-:W-:Y:S02]  /*1140*/  @P3 IMAD R17, R18, R17, UR4 ;  /* 0x0000000412113e24 */ /* 0x008fe4000f8e0211 */
[----:B------:R-:W-:Y:S02]  /*1150*/  VIADD R18, R14, 0x3 ;  /* 0x000000030e127836 */ /* 0x000fe40000000000 */
[----:B------:R-:W2:Y:S01]  /*1160*/  @P1 LDG.E.U8 R8, desc[UR6][R8.64] ;  /* 0x0000000608081981 */ /* 0x000ea2000c1e1100 */
[----:B0-----:R-:W-:-:S04]  /*1170*/  @P2 IADD3 R10, P4, PT, R15, R10, RZ ;  /* 0x0000000a0f0a2210 */ /* 0x001fc80007f9e0ff */
[----:B------:R-:W-:Y:S02]  /*1180*/  @P2 LEA.HI.X.SX32 R11, R15, R11, 0x1, P4 ;  /* 0x0000000b0f0b2211 */ /* 0x000fe400020f0eff */
[----:B-1----:R-:W-:-:S03]  /*1190*/  @P3 IADD3 R12, P4, PT, R17, R12, RZ ;  /* 0x0000000c110c3210 */ /* 0x002fc60007f9e0ff */
[----:B------:R-:W3:Y:S01]  /*11a0*/  @P2 LDG.E.U8 R10, desc[UR6][R10.64] ;  /* 0x000000060a0a2981 */ /* 0x000ee2000c1e1100 */
[----:B------:R-:W-:Y:S02]  /*11b0*/  @P3 LEA.HI.X.SX32 R13, R17, R13, 0x1, P4 ;  /* 0x0000000d110d3211 */ /* 0x000fe400020f0eff */
[----:B------:R-:W-:-:S03]  /*11c0*/  ISETP.GE.AND P4, PT, R18, UR5, PT ;  /* 0x0000000512007c0c */ /* 0x000fc6000bf86270 */
[----:B------:R-:W4:Y:S01]  /*11d0*/  @P3 LDG.E.U8 R12, desc[UR6][R12.64] ;  /* 0x000000060c0c3981 */ /* 0x000f22000c1e1100 */
[----:B------:R-:W-:-:S04]  /*11e0*/  ISETP.GT.AND P4, PT, R18, -0x1, !P4 ;  /* 0xffffffff1200780c */ /* 0x000fc80006784270 */
[----:B------:R-:W-:-:S13]  /*11f0*/  PLOP3.LUT P4, PT, P4, P0, PT, 0x80, 0x8 ;  /* 0x000000000008781c */ /* 0x000fda0002781070 */
[----:B------:R-:W0:Y:S01]  /*1200*/  @P4 LDC R24, c[0x0][0x398] ;  /* 0x0000e600ff184b82 */ /* 0x000e220000000800 */
[----:B------:R-:W-:-:S07]  /*1210*/  @P4 IMAD R17, R5, UR5, R18 ;  /* 0x0000000505114c24 */ /* 0x000fce000f8e0212 */
[----:B------:R-:W1:Y:S01]  /*1220*/  @P4 LDC.64 R14, c[0x0][0x380] ;  /* 0x0000e000ff0e4b82 */ /* 0x000e620000000a00 */
[----:B0-----:R-:W-:-:S07]  /*1230*/  @P4 IMAD R17, R17, R24, UR4 ;  /* 0x0000000411114e24 */ /* 0x001fce000f8e0218 */
[----:B------:R-:W0:Y:S01]  /*1240*/  LDC.64 R24, c[0x0][0x3a0] ;  /* 0x0000e800ff187b82 */ /* 0x000e220000000a00 */
[----:B-1----:R-:W-:-:S04]  /*1250*/  @P4 IADD3 R14, P6, PT, R17, R14, RZ ;  /* 0x0000000e110e4210 */ /* 0x002fc80007fde0ff */
[----:B------:R-:W-:Y:S01]  /*1260*/  @P4 LEA.HI.X.SX32 R15, R17, R15, 0x1, P6 ;  /* 0x0000000f110f4211 */ /* 0x000fe200030f0eff */
[----:B------:R-:W-:-:S04]  /*1270*/  IMAD.IADD R17, R3, 0x1, R16 ;  /* 0x0000000103117824 */ /* 0x000fc800078e0210 */
[----:B------:R-:W5:Y:S01]  /*1280*/  @P4 LDG.E.U8 R14, desc[UR6][R14.64] ;  /* 0x000000060e0e4981 */ /* 0x000f62000c1e1100 */
[----:B0-----:R-:W-:-:S05]  /*1290*/  IMAD.WIDE R24, R17, 0x4, R24 ;  /* 0x0000000411187825 */ /* 0x001fca00078e0218 */
[----:B------:R-:W5:Y:S04]  /*12a0*/  @P1 LDG.E R17, desc[UR6][R24.64] ;  /* 0x0000000618111981 */ /* 0x000f68000c1e1900 */
[----:B------:R-:W5:Y:S04]  /*12b0*/  @P2 LDG.E R27, desc[UR6][R24.64+0x4] ;  /* 0x00000406181b2981 */ /* 0x000f68000c1e1900 */
[----:B------:R-:W5:Y:S04]  /*12c0*/  @P3 LDG.E R29, desc[UR6][R24.64+0x8] ;  /* 0x00000806181d3981 */ /* 0x000f68000c1e1900 */
[----:B------:R-:W5:Y:S01]  /*12d0*/  @P4 LDG.E R28, desc[UR6][R24.64+0xc] ;  /* 0x00000c06181c4981 */ /* 0x000f62000c1e1900 */
[----:B------:R-:W-:Y:S01]  /*12e0*/  VIADD R16, R16, 0x4 ;  /* 0x0000000410107836 */ /* 0x000fe20000000000 */
[----:B--2---:R-:W-:-:S02]  /*12f0*/  @P1 I2FP.F32.U32 R18, R8 ;  /* 0x0000000800121245 */ /* 0x004fc40000201000 */
[----:B---3--:R-:W-:Y:S02]  /*1300*/  @P2 I2FP.F32.U32 R26, R10 ;  /* 0x0000000a001a2245 */ /* 0x008fe40000201000 */
[----:B----4-:R-:W-:Y:S02]  /*1310*/  @P3 I2FP.F32.U32 R8, R12 ;  /* 0x0000000c00083245 */ /* 0x010fe40000201000 */
[----:B-----5:R-:W-:Y:S01]  /*1320*/  @P4 I2FP.F32.U32 R9, R14 ;  /* 0x0000000e00094245 */ /* 0x020fe20000201000 */
[----:B------:R-:W-:-:S04]  /*1330*/  @P1 FFMA R20, R17, R18, R20 ;  /* 0x0000001211141223 */ /* 0x000fc80000000014 */
[----:B------:R-:W-:-:S04]  /*1340*/  @P2 FFMA R20, R27, R26, R20 ;  /* 0x0000001a1b142223 */ /* 0x000fc80000000014 */
[----:B------:R-:W-:-:S04]  /*1350*/  @P3 FFMA R20, R29, R8, R20 ;  /* 0x000000081d143223 */ /* 0x000fc80000000014 */
[----:B------:R-:W-:-:S07]  /*1360*/  @P4 FFMA R20, R28, R9, R20 ;  /* 0x000000091c144223 */ /* 0x000fce0000000014 */
.L_x_8:
[----:B------:R-:W-:-:S13]  /*1370*/  ISETP.NE.AND P1, PT, R7, RZ, PT ;  /* 0x000000ff0700720c */ /* 0x000fda0003f25270 */
[----:B------:R-:W-:Y:S05]  /*1380*/  @!P1 BRA `(.L_x_7) ;  /* 0x0000000000ec9947 */ /* 0x000fea0003800000 */
[----:B------:R-:W-:Y:S02]  /*1390*/  ISETP.NE.AND P1, PT, R2, 0x1, PT ;  /* 0x000000010200780c */ /* 0x000fe40003f25270 */
[----:B------:R-:W-:-:S04]  /*13a0*/  LOP3.LUT R0, R0, 0x1, RZ, 0xc0, !PT ;  /* 0x0000000100007812 */ /* 0x000fc800078ec0ff */
[----:B------:R-:W-:-:S07]  /*13b0*/  ISETP.NE.U32.AND P3, PT, R0, 0x1, PT ;  /* 0x000000010000780c */ /* 0x000fce0003f65070 */
[----:B------:R-:W-:Y:S06]  /*13c0*/  @!P1 BRA `(.L_x_9) ;  /* 0x0000000000849947 */ /* 0x000fec0003800000 */
[----:B------:R-:W0:Y:S01]  /*13d0*/  LDCU UR5, c[0x0][0x390] ;  /* 0x00007200ff0577ac */ /* 0x000e220008000800 */
[----:B------:R-:W-:Y:S01]  /*13e0*/  IMAD.IADD R0, R23, 0x1, R16 ;  /* 0x0000000117007824 */ /* 0x000fe200078e0210 */
[----:B------:R-:W1:Y:S03]  /*13f0*/  LDC.64 R12, c[0x0][0x3a0] ;  /* 0x0000e800ff0c7b82 */ /* 0x000e660000000a00 */
[C---:B------:R-:W-:Y:S01]  /*1400*/  VIADD R2, R0.reuse, 0x1 ;  /* 0x0000000100027836 */ /* 0x040fe20000000000 */
[----:B0-----:R-:W-:-:S04]  /*1410*/  ISETP.GE.AND P1, PT, R0, UR5, PT ;  /* 0x0000000500007c0c */ /* 0x001fc8000bf26270 */
[----:B------:R-:W-:Y:S02]  /*1420*/  ISETP.GE.AND P2, PT, R2, UR5, PT ;  /* 0x0000000502007c0c */ /* 0x000fe4000bf46270 */
[----:B------:R-:W-:Y:S02]  /*1430*/  ISETP.GT.AND P1, PT, R0, -0x1, !P1 ;  /* 0xffffffff0000780c */ /* 0x000fe40004f24270 */
[----:B------:R-:W-:Y:S02]  /*1440*/  ISETP.GT.AND P2, PT, R2, -0x1, !P2 ;  /* 0xffffffff0200780c */ /* 0x000fe40005744270 */
[----:B------:R-:W-:Y:S02]  /*1450*/  PLOP3.LUT P1, PT, P1, P0, PT, 0x80, 0x8 ;  /* 0x000000000008781c */ /* 0x000fe40000f21070 */
[----:B------:R-:W-:-:S11]  /*1460*/  PLOP3.LUT P2, PT, P2, P0, PT, 0x80, 0x8 ;  /* 0x000000000008781c */ /* 0x000fd60001741070 */
[----:B------:R-:W0:Y:S01]  /*1470*/  @P1 LDC R7, c[0x0][0x398] ;  /* 0x0000e600ff071b82 */ /* 0x000e220000000800 */
[C---:B------:R-:W-:Y:S02]  /*1480*/  @P1 IMAD R0, R5.reuse, UR5, R0 ;  /* 0x0000000505001c24 */ /* 0x040fe4000f8e0200 */
[----:B------:R-:W-:-:S05]  /*1490*/  @P2 IMAD R2, R5, UR5, R2 ;  /* 0x0000000505022c24 */ /* 0x000fca000f8e0202 */
[----:B------:R-:W2:Y:S08]  /*14a0*/  @P2 LDC R15, c[0x0][0x398] ;  /* 0x0000e600ff0f2b82 */ /* 0x000eb00000000800 */
[----:B------:R-:W3:Y:S08]  /*14b0*/  @P1 LDC.64 R10, c[0x0][0x380] ;  /* 0x0000e000ff0a1b82 */ /* 0x000ef00000000a00 */
[----:B------:R-:W4:Y:S01]  /*14c0*/  @P2 LDC.64 R8, c[0x0][0x380] ;  /* 0x0000e000ff082b82 */ /* 0x000f220000000a00 */
[----:B0-----:R-:W-:-:S02]  /*14d0*/  @P1 IMAD R0, R0, R7, UR4 ;  /* 0x0000000400001e24 */ /* 0x001fc4000f8e0207 */
[----:B------:R-:W-:-:S04]  /*14e0*/  IMAD.IADD R7, R3, 0x1, R16 ;  /* 0x0000000103077824 */ /* 0x000fc800078e0210 */
[----:B-1----:R-:W-:-:S04]  /*14f0*/  IMAD.WIDE R12, R7, 0x4, R12 ;  /* 0x00000004070c7825 */ /* 0x002fc800078e020c */
[----:B--2---:R-:W-:Y:S01]  /*1500*/  @P2 IMAD R2, R2, R15, UR4 ;  /* 0x0000000402022e24 */ /* 0x004fe2000f8e020f */
[----:B------:R-:W2:Y:S01]  /*1510*/  @P1 LDG.E R7, desc[UR6][R12.64] ;  /* 0x000000060c071981 */ /* 0x000ea2000c1e1900 */
[----:B---3--:R-:W-:-:S03]  /*1520*/  @P1 IADD3 R10, P4, PT, R0, R10, RZ ;  /* 0x0000000a000a1210 */ /* 0x008fc60007f9e0ff */
[----:B------:R-:W3:Y:S01]  /*1530*/  @P2 LDG.E R15, desc[UR6][R12.64+0x4] ;  /* 0x000004060c0f2981 */ /* 0x000ee2000c1e1900 */
[----:B------:R-:W-:Y:S02]  /*1540*/  @P1 LEA.HI.X.SX32 R11, R0, R11, 0x1, P4 ;  /* 0x0000000b000b1211 */ /* 0x000fe400020f0eff */
[----:B----4-:R-:W-:-:S03]  /*1550*/  @P2 IADD3 R8, P4, PT, R2, R8, RZ ;  /* 0x0000000802082210 */ /* 0x010fc60007f9e0ff */
[----:B------:R-:W4:Y:S01]  /*1560*/  @P1 LDG.E.U8 R10, desc[UR6][R10.64] ;  /* 0x000000060a0a1981 */ /* 0x000f22000c1e1100 */
[----:B------:R-:W-:-:S05]  /*1570*/  @P2 LEA.HI.X.SX32 R9, R2, R9, 0x1, P4 ;  /* 0x0000000902092211 */ /* 0x000fca00020f0eff */
[----:B------:R-:W5:Y:S01]  /*1580*/  @P2 LDG.E.U8 R8, desc[UR6][R8.64] ;  /* 0x0000000608082981 */ /* 0x000f62000c1e1100 */
[----:B------:R-:W-:Y:S01]  /*1590*/  VIADD R16, R16, 0x2 ;  /* 0x0000000210107836 */ /* 0x000fe20000000000 */
[----:B----4-:R-:W-:-:S05]  /*15a0*/  @P1 I2FP.F32.U32 R0, R10 ;  /* 0x0000000a00001245 */ /* 0x010fca0000201000 */
[----:B--2---:R-:W-:Y:S01]  /*15b0*/  @P1 FFMA R20, R7, R0, R20 ;  /* 0x0000000007141223 */ /* 0x004fe20000000014 */
[----:B-----5:R-:W-:-:S05]  /*15c0*/  @P2 I2FP.F32.U32 R2, R8 ;  /* 0x0000000800022245 */ /* 0x020fca0000201000 */
[----:B---3--:R-:W-:-:S07]  /*15d0*/  @P2 FFMA R20, R15, R2, R20 ;  /* 0x000000020f142223 */ /* 0x008fce0000000014 */
.L_x_9:
[----:B------:R-:W-:Y:S05]  /*15e0*/  @!P3 BRA `(.L_x_7) ;  /* 0x000000000054b947 */ /* 0x000fea0003800000 */
[----:B------:R-:W0:Y:S01]  /*15f0*/  LDCU UR5, c[0x0][0x390] ;  /* 0x00007200ff0577ac */ /* 0x000e220008000800 */
[----:B------:R-:W-:Y:S01]  /*1600*/  IMAD.IADD R0, R23, 0x1, R16 ;  /* 0x0000000117007824 */ /* 0x000fe200078e0210 */
[----:B------:R-:W-:Y:S04]  /*1610*/  BSSY.RECONVERGENT B0, `(.L_x_7) ;  /* 0x0000012000007945 */ /* 0x000fe80003800200 */
[----:B0-----:R-:W-:-:S04]  /*1620*/  ISETP.GE.AND P1, PT, R0, UR5, PT ;  /* 0x0000000500007c0c */ /* 0x001fc8000bf26270 */
[----:B------:R-:W-:-:S04]  /*1630*/  ISETP.GT.AND P1, PT, R0, -0x1, !P1 ;  /* 0xffffffff0000780c */ /* 0x000fc80004f24270 */
[----:B------:R-:W-:-:S13]  /*1640*/  PLOP3.LUT P1, PT, P1, P0, PT, 0x80, 0x8 ;  /* 0x000000000008781c */ /* 0x000fda0000f21070 */
[----:B------:R-:W-:Y:S05]  /*1650*/  @!P1 BRA `(.L_x_10) ;  /* 0x0000000000349947 */ /* 0x000fea0003800000 */
[----:B------:R-:W0:Y:S01]  /*1660*/  LDC R2, c[0x0][0x398] ;  /* 0x0000e600ff027b82 */ /* 0x000e220000000800 */
[----:B------:R-:W1:Y:S01]  /*1670*/  LDCU.64 UR8, c[0x0][0x380] ;  /* 0x00007000ff0877ac */ /* 0x000e620008000a00 */
[----:B------:R-:W-:-:S06]  /*1680*/  IMAD R5, R5, UR5, R0 ;  /* 0x0000000505057c24 */ /* 0x000fcc000f8e0200 */
[----:B------:R-:W2:Y:S01]  /*1690*/  LDC.64 R8, c[0x0][0x3a0] ;  /* 0x0000e800ff087b82 */ /* 0x000ea20000000a00 */
[----:B0-----:R-:W-:Y:S02]  /*16a0*/  IMAD R0, R5, R2, UR4 ;  /* 0x0000000405007e24 */ /* 0x001fe4000f8e0202 */
[----:B------:R-:W-:-:S03]  /*16b0*/  IMAD.IADD R5, R3, 0x1, R16 ;  /* 0x0000000103057824 */ /* 0x000fc600078e0210 */
[----:B-1----:R-:W-:Y:S01]  /*16c0*/  IADD3 R2, P0, PT, R0, UR8, RZ ;  /* 0x0000000800027c10 */ /* 0x002fe2000ff1e0ff */
[----:B--2---:R-:W-:-:S03]  /*16d0*/  IMAD.WIDE R8, R5, 0x4, R8 ;  /* 0x0000000405087825 */ /* 0x004fc600078e0208 */
[----:B------:R-:W-:-:S05]  /*16e0*/  LEA.HI.X.SX32 R3, R0, UR9, 0x1, P0 ;  /* 0x0000000900037c11 */ /* 0x000fca00080f0eff */
[----:B------:R-:W2:Y:S04]  /*16f0*/  LDG.E.U8 R2, desc[UR6][R2.64] ;  /* 0x0000000602027981 */ /* 0x000ea8000c1e1100 */
[----:B------:R-:W3:Y:S01]  /*1700*/  LDG.E R9, desc[UR6][R8.64] ;  /* 0x0000000608097981 */ /* 0x000ee2000c1e1900 */
[----:B--2---:R-:W-:-:S05]  /*1710*/  I2FP.F32.U32 R0, R2 ;  /* 0x0000000200007245 */ /* 0x004fca0000201000 */
[----:B---3--:R-:W-:-:S07]  /*1720*/  FFMA R20, R9, R0, R20 ;  /* 0x0000000009147223 */ /* 0x008fce0000000014 */
.L_x_10:
[----:B------:R-:W-:Y:S05]  /*1730*/  BSYNC.RECONVERGENT B0 ;  /* 0x0000000000007941 */ /* 0x000fea0003800200 */
.L_x_7:
[----:B------:R-:W-:Y:S05]  /*1740*/  @P5 BRA `(.L_x_11) ;  /* 0xffffffec00805947 */ /* 0x000fea000383ffff */
[----:B------:R-:W0:Y:S01]  /*1750*/  LDCU.64 UR8, c[0x0][0x388] ;  /* 0x00007100ff0877ac */ /* 0x000e220008000a00 */
[----:B------:R-:W1:Y:S01]  /*1760*/  F2I.FLOOR.NTZ R20, R20 ;  /* 0x0000001400147305 */ /* 0x000e620000207100 */
[----:B------:R-:W-:Y:S01]  /*1770*/  VIADD R0, R21, UR4 ;  /* 0x0000000415007c36 */ /* 0x000fe20008000000 */
[----:B------:R-:W2:Y:S01]  /*1780*/  LDCU UR5, c[0x0][0x398] ;  /* 0x00007300ff0577ac */ /* 0x000ea20008000800 */
[----:B------:R-:W-:Y:S01]  /*1790*/  UIADD3 UR4, UPT, UPT, UR4, 0x1, URZ ;  /* 0x0000000104047890 */ /* 0x000fe2000fffe0ff */
[----:B-1----:R-:W-:Y:S02]  /*17a0*/  VIMNMX.RELU R5, PT, PT, R20, 0xff, PT ;  /* 0x000000ff14057848 */ /* 0x002fe40003fe1100 */
[----:B0-----:R-:W-:-:S04]  /*17b0*/  IADD3 R2, P0, PT, R0, UR8, RZ ;  /* 0x0000000800027c10 */ /* 0x001fc8000ff1e0ff */
[----:B------:R-:W-:Y:S01]  /*17c0*/  LEA.HI.X.SX32 R3, R0, UR9, 0x1, P0 ;  /* 0x0000000900037c11 */ /* 0x000fe200080f0eff */
[----:B--2---:R-:W-:-:S04]  /*17d0*/  UISETP.NE.AND UP0, UPT, UR4, UR5, UPT ;  /* 0x000000050400728c */ /* 0x004fc8000bf05270 */
[----:B------:R0:W-:Y:S05]  /*17e0*/  STG.E.U8 desc[UR6][R2.64], R5 ;  /* 0x0000000502007986 */ /* 0x0001ea000c101106 */
[----:B------:R-:W-:Y:S05]  /*17f0*/  BRA.U UP0, `(.L_x_12) ;  /* 0xffffffed003c7547 */ /* 0x000fea000b83ffff */
[----:B------:R-:W-:Y:S05]  /*1800*/  EXIT ;  /* 0x000000000000794d */ /* 0x000fea0003800000 */
.L_x_13:
[----:B------:R-:W-:-:S00]  /*1810*/  BRA `(.L_x_13) ;  /* 0xfffffffc00fc7947 */ /* 0x000fc0000383ffff */
[----:B------:R-:W-:-:S00]  /*1820*/  NOP ;  /* 0x0000000000007918 */ /* 0x000fc00000000000 */
        /* <DEDUP_REMOVED lines=13> */
.L_x_14:


//--------------------- .nv.shared.reserved.0     --------------------------
	.section	.nv.shared.reserved.0,"aw",@nobits
	.weak		__nv_reservedSMEM_offset_0_alias
	.size		__nv_reservedSMEM_offset_0_alias, 0, 64
	.other		__nv_reservedSMEM_offset_0_alias,@"STO_CUDA_RESERVED_SHARED STV_DEFAULT"
__nv_reservedSMEM_offset_0_alias:
	.zero		0
	.zero		64


//--------------------- .nv.constant0._Z17convolutionKernelPKhPhiiiPKfi --------------------------
	.section	.nv.constant0._Z17convolutionKernelPKhPhiiiPKfi,"a",@progbits
	.sectionflags	@""
	.align	4
.nv.constant0._Z17convolutionKernelPKhPhiiiPKfi:
	.zero		940


//--------------------- SYMBOLS --------------------------

	.type		.nv.reservedSmem.offset0,@object
	.size		.nv.reservedSmem.offset0,0x4
